def matmul_kernel(
    a_ptr,
    b_ptr,
    c_ptr,
    M,
    N,
    K,
    stride_am,
    stride_ak,
    stride_bk,
    stride_bn,
    stride_cm,
    stride_cn,
    BLOCK_M: tl.constexpr,
    BLOCK_N: tl.constexpr,
    BLOCK_K: tl.constexpr,
    GROUP_M: tl.constexpr,
):
    pid = tl.program_id(axis=0)
    num_pid_m = tl.cdiv(M, BLOCK_M)
    num_pid_n = tl.cdiv(N, BLOCK_N)
    num_pid_in_group = GROUP_M * num_pid_n
    group_id = pid // num_pid_in_group
    first_pid_m = group_id * GROUP_M
    group_size_m = min(num_pid_m - first_pid_m, GROUP_M)
    pid_m = first_pid_m + ((pid % num_pid_in_group) % group_size_m)
    pid_n = (pid % num_pid_in_group) // group_size_m

    offs_am = (pid_m * BLOCK_M + tl.arange(0, BLOCK_M)) % M
    offs_bn = (pid_n * BLOCK_N + tl.arange(0, BLOCK_N)) % N
    offs_k = tl.arange(0, BLOCK_K)
    a_ptrs = a_ptr + offs_am[:, None] * stride_am + offs_k[None, :] * stride_ak
    b_ptrs = b_ptr + offs_k[:, None] * stride_bk + offs_bn[None, :] * stride_bn

    acc = tl.zeros((BLOCK_M, BLOCK_N), dtype=tl.float32)
    for kk in range(0, tl.cdiv(K, BLOCK_K)):
        a = tl.load(a_ptrs, mask=offs_k[None, :] < K - kk * BLOCK_K, other=0.0)
        b = tl.load(b_ptrs, mask=offs_k[:, None] < K - kk * BLOCK_K, other=0.0)
        acc = tl.dot(a, b, acc)
        a_ptrs += BLOCK_K * stride_ak
        b_ptrs += BLOCK_K * stride_bk

    c = acc.to(c_ptr.dtype.element_ty)
    offs_cm = pid_m * BLOCK_M + tl.arange(0, BLOCK_M)
    offs_cn = pid_n * BLOCK_N + tl.arange(0, BLOCK_N)
    c_ptrs = c_ptr + offs_cm[:, None] * stride_cm + offs_cn[None, :] * stride_cn
    mask = (offs_cm[:, None] < M) & (offs_cn[None, :] < N)
    tl.store(c_ptrs, c, mask=mask)

# config = {"BLOCK_K": 64, "BLOCK_M": 128, "BLOCK_N": 16, "GROUP_M": 8, "arch": "sm_90", "dtype": "bf16", "num_ctas": 1, "num_stages": 2, "num_warps": 8}
# arch = sm_90


// ===== COMPILED SASS (sm_90a) =====

	.target	sm_90a

	.elftype	@"ET_EXEC"


//--------------------- .note.nv.tkinfo           --------------------------
	.section	.note.nv.tkinfo,"",@"SHT_NOTE"
	.sectionflags	@"SHF_NOTE_NV_TKINFO"
	.tkinfo
        /*0018*/ 	.word	0x00000002
        /*0030*/ 	.string	""
        /*0030*/ 	.string	"ptxas"
        /*0030*/ 	.string	"Cuda compilation tools, release 13.0, V13.0.88"
        /*0030*/ 	.string	"Build cuda_13.0.r13.0/compiler.36424714_0"
        /*0030*/ 	.string	"-v  -suppress-debug-info  -lineinfo  -arch sm_90a "



//--------------------- .note.nv.cuinfo           --------------------------
	.section	.note.nv.cuinfo,"",@"SHT_NOTE"
	.sectionflags	@"SHF_NOTE_NV_CUINFO"
        /*0018*/ 	.short	0x0002
        /*001a*/ 	.short	0x005a
        /*001c*/ 	.short	0x0082
	.zero		2


//--------------------- .nv.info                  --------------------------
	.section	.nv.info,"",@"SHT_CUDA_INFO"
	.align	4


	//----- nvinfo : EIATTR_REGCOUNT
	.align		4
        /*0000*/ 	.byte	0x04, 0x2f
        /*0002*/ 	.short	(.L_1 - .L_0)
	.align		4
.L_0:
        /*0004*/ 	.word	index@(matmul_kernel)
        /*0008*/ 	.word	0x00000071


	//----- nvinfo : EIATTR_FRAME_SIZE
	.align		4
.L_1:
        /*000c*/ 	.byte	0x04, 0x11
        /*000e*/ 	.short	(.L_3 - .L_2)
	.align		4
.L_2:
        /*0010*/ 	.word	index@(matmul_kernel)
        /*0014*/ 	.word	0x00000000


	//----- nvinfo : EIATTR_MIN_STACK_SIZE
	.align		4
.L_3:
        /*0018*/ 	.byte	0x04, 0x12
        /*001a*/ 	.short	(.L_5 - .L_4)
	.align		4
.L_4:
        /*001c*/ 	.word	index@(matmul_kernel)
        /*0020*/ 	.word	0x00000000
.L_5:


//--------------------- .nv.compat                --------------------------
	.section	.nv.compat,"",@"SHT_CUDA_COMPAT_INFO"
	.align	4
        /*0000*/ 	.byte	0x02, 0x09, 0x01, 0x00, 0x02, 0x02, 0x04, 0x00, 0x02, 0x05, 0x05, 0x00, 0x03, 0x07, 0x01, 0x01
        /*0010*/ 	.byte	0x02, 0x03, 0x00, 0x00, 0x02, 0x06, 0x01, 0x00, 0x04, 0x0b, 0x08, 0x00, 0x00, 0x00, 0x00, 0x00
        /*0020*/ 	.byte	0x00, 0x00, 0x00, 0x00


//--------------------- .nv.info.matmul_kernel    --------------------------
	.section	.nv.info.matmul_kernel,"",@"SHT_CUDA_INFO"
	.sectionflags	@""
	.align	4


	//----- nvinfo : EIATTR_CUDA_API_VERSION
	.align		4
        /*0000*/ 	.byte	0x04, 0x37
        /*0002*/ 	.short	(.L_7 - .L_6)
.L_6:
        /*0004*/ 	.word	0x00000082


	//----- nvinfo : EIATTR_KPARAM_INFO
	.align		4
.L_7:
        /*0008*/ 	.byte	0x04, 0x17
        /*000a*/ 	.short	(.L_9 - .L_8)
.L_8:
        /*000c*/ 	.word	0x00000000
        /*0010*/ 	.short	0x000d
        /*0012*/ 	.short	0x0048
        /*0014*/ 	.byte	0x00, 0xf4, 0x21, 0x00


	//----- nvinfo : EIATTR_KPARAM_INFO
	.align		4
.L_9:
        /*0018*/ 	.byte	0x04, 0x17
        /*001a*/ 	.short	(.L_11 - .L_10)
.L_10:
        /*001c*/ 	.word	0x00000000
        /*0020*/ 	.short	0x000c
        /*0022*/ 	.short	0x0040
        /*0024*/ 	.byte	0x00, 0xf4, 0x21, 0x00


	//----- nvinfo : EIATTR_KPARAM_INFO
	.align		4
.L_11:
        /*0028*/ 	.byte	0x04, 0x17
        /*002a*/ 	.short	(.L_13 - .L_12)
.L_12:
        /*002c*/ 	.word	0x00000000
        /*0030*/ 	.short	0x000b
        /*0032*/ 	.short	0x0038
        /*0034*/ 	.byte	0x00, 0xf0, 0x11, 0x00


	//----- nvinfo : EIATTR_KPARAM_INFO
	.align		4
.L_13:
        /*0038*/ 	.byte	0x04, 0x17
        /*003a*/ 	.short	(.L_15 - .L_14)
.L_14:
        /*003c*/ 	.word	0x00000000
        /*0040*/ 	.short	0x000a
        /*0042*/ 	.short	0x0034
        /*0044*/ 	.byte	0x00, 0xf0, 0x11, 0x00


	//----- nvinfo : EIATTR_KPARAM_INFO
	.align		4
.L_15:
        /*0048*/ 	.byte	0x04, 0x17
        /*004a*/ 	.short	(.L_17 - .L_16)
.L_16:
        /*004c*/ 	.word	0x00000000
        /*0050*/ 	.short	0x0009
        /*0052*/ 	.short	0x0030
        /*0054*/ 	.byte	0x00, 0xf0, 0x11, 0x00


	//----- nvinfo : EIATTR_KPARAM_INFO
	.align		4
.L_17:
        /*0058*/ 	.byte	0x04, 0x17
        /*005a*/ 	.short	(.L_19 - .L_18)
.L_18:
        /*005c*/ 	.word	0x00000000
        /*0060*/ 	.short	0x0008
        /*0062*/ 	.short	0x002c
        /*0064*/ 	.byte	0x00, 0xf0, 0x11, 0x00


	//----- nvinfo : EIATTR_KPARAM_INFO
	.align		4
.L_19:
        /*0068*/ 	.byte	0x04, 0x17
        /*006a*/ 	.short	(.L_21 - .L_20)
.L_20:
        /*006c*/ 	.word	0x00000000
        /*0070*/ 	.short	0x0007
        /*0072*/ 	.short	0x0028
        /*0074*/ 	.byte	0x00, 0xf0, 0x11, 0x00


	//----- nvinfo : EIATTR_KPARAM_INFO
	.align		4
.L_21:
        /*0078*/ 	.byte	0x04, 0x17
        /*007a*/ 	.short	(.L_23 - .L_22)
.L_22:
        /*007c*/ 	.word	0x00000000
        /*0080*/ 	.short	0x0006
        /*0082*/ 	.short	0x0024
        /*0084*/ 	.byte	0x00, 0xf0, 0x11, 0x00


	//----- nvinfo : EIATTR_KPARAM_INFO
	.align		4
.L_23:
        /*0088*/ 	.byte	0x04, 0x17
        /*008a*/ 	.short	(.L_25 - .L_24)
.L_24:
        /*008c*/ 	.word	0x00000000
        /*0090*/ 	.short	0x0005
        /*0092*/ 	.short	0x0020
        /*0094*/ 	.byte	0x00, 0xf0, 0x11, 0x00


	//----- nvinfo : EIATTR_KPARAM_INFO
	.align		4
.L_25:
        /*0098*/ 	.byte	0x04, 0x17
        /*009a*/ 	.short	(.L_27 - .L_26)
.L_26:
        /*009c*/ 	.word	0x00000000
        /*00a0*/ 	.short	0x0004
        /*00a2*/ 	.short	0x001c
        /*00a4*/ 	.byte	0x00, 0xf0, 0x11, 0x00


	//----- nvinfo : EIATTR_KPARAM_INFO
	.align		4
.L_27:
        /*00a8*/ 	.byte	0x04, 0x17
        /*00aa*/ 	.short	(.L_29 - .L_28)
.L_28:
        /*00ac*/ 	.word	0x00000000
        /*00b0*/ 	.short	0x0003
        /*00b2*/ 	.short	0x0018
        /*00b4*/ 	.byte	0x00, 0xf0, 0x11, 0x00


	//----- nvinfo : EIATTR_KPARAM_INFO
	.align		4
.L_29:
        /*00b8*/ 	.byte	0x04, 0x17
        /*00ba*/ 	.short	(.L_31 - .L_30)
.L_30:
        /*00bc*/ 	.word	0x00000000
        /*00c0*/ 	.short	0x0002
        /*00c2*/ 	.short	0x0010
        /*00c4*/ 	.byte	0x00, 0xf4, 0x21, 0x00


	//----- nvinfo : EIATTR_KPARAM_INFO
	.align		4
.L_31:
        /*00c8*/ 	.byte	0x04, 0x17
        /*00ca*/ 	.short	(.L_33 - .L_32)
.L_32:
        /*00cc*/ 	.word	0x00000000
        /*00d0*/ 	.short	0x0001
        /*00d2*/ 	.short	0x0008
        /*00d4*/ 	.byte	0x00, 0xf4, 0x21, 0x00


	//----- nvinfo : EIATTR_KPARAM_INFO
	.align		4
.L_33:
        /*00d8*/ 	.byte	0x04, 0x17
        /*00da*/ 	.short	(.L_35 - .L_34)
.L_34:
        /*00dc*/ 	.word	0x00000000
        /*00e0*/ 	.short	0x0000
        /*00e2*/ 	.short	0x0000
        /*00e4*/ 	.byte	0x00, 0xf4, 0x21, 0x00


	//----- nvinfo : EIATTR_SPARSE_MMA_MASK
	.align		4
.L_35:
        /*00e8*/ 	.byte	0x03, 0x50
        /*00ea*/ 	.short	0x0000


	//----- nvinfo : EIATTR_MAXREG_COUNT
	.align		4
        /*00ec*/ 	.byte	0x03, 0x1b
        /*00ee*/ 	.short	0x00ff


	//----- nvinfo : EIATTR_NUM_BARRIERS
	.align		4
        /*00f0*/ 	.byte	0x02, 0x4c
        /*00f2*/ 	.byte	0x01
	.zero		1


	//----- nvinfo : EIATTR_MERCURY_ISA_VERSION
	.align		4
        /*00f4*/ 	.byte	0x03, 0x5f
        /*00f6*/ 	.short	0x0101


	//----- nvinfo : EIATTR_EXIT_INSTR_OFFSETS
	.align		4
        /*00f8*/ 	.byte	0x04, 0x1c
        /*00fa*/ 	.short	(.L_37 - .L_36)


	//   ....[0]....
.L_36:
        /*00fc*/ 	.word	0x000025c0


	//   ....[1]....
        /*0100*/ 	.word	0x000025f0


	//----- nvinfo : EIATTR_REQNTID
	.align		4
.L_37:
        /*0104*/ 	.byte	0x04, 0x10
        /*0106*/ 	.short	(.L_39 - .L_38)
.L_38:
        /*0108*/ 	.word	0x00000100
        /*010c*/ 	.word	0x00000001
        /*0110*/ 	.word	0x00000001


	//----- nvinfo : EIATTR_CBANK_PARAM_SIZE
	.align		4
.L_39:
        /*0114*/ 	.byte	0x03, 0x19
        /*0116*/ 	.short	0x0050


	//----- nvinfo : EIATTR_PARAM_CBANK
	.align		4
        /*0118*/ 	.byte	0x04, 0x0a
        /*011a*/ 	.short	(.L_41 - .L_40)
	.align		4
.L_40:
        /*011c*/ 	.word	index@(.nv.constant0.matmul_kernel)
        /*0120*/ 	.short	0x0210
        /*0122*/ 	.short	0x0050


	//----- nvinfo : EIATTR_SW_WAR
	.align		4
.L_41:
        /*0124*/ 	.byte	0x04, 0x36
        /*0126*/ 	.short	(.L_43 - .L_42)
.L_42:
        /*0128*/ 	.word	0x00000008
.L_43:


//--------------------- .nv.callgraph             --------------------------
	.section	.nv.callgraph,"",@"SHT_CUDA_CALLGRAPH"
	.align	4
	.sectionentsize	8
	.align		4
        /*0000*/ 	.word	0x00000000
	.align		4
        /*0004*/ 	.word	0xffffffff
	.align		4
        /*0008*/ 	.word	0x00000000
	.align		4
        /*000c*/ 	.word	0xfffffffe
	.align		4
        /*0010*/ 	.word	0x00000000
	.align		4
        /*0014*/ 	.word	0xfffffffd
	.align		4
        /*0018*/ 	.word	0x00000000
	.align		4
        /*001c*/ 	.word	0xfffffffc


//--------------------- .text.matmul_kernel       --------------------------
	.section	.text.matmul_kernel,"ax",@progbits
	.align	128
        .global         matmul_kernel
        .type           matmul_kernel,@function
        .size           matmul_kernel,(.L_x_3 - matmul_kernel)
        .other          matmul_kernel,@"STO_CUDA_ENTRY STV_DEFAULT"
matmul_kernel:
.text.matmul_kernel:
[----:B------:R-:W-:Y:S08]  /*0000*/  LDC R1, c[0x0][0x28] ;  /* 0x00000a00ff017b82 */ /* 0x000ff00000000800 */
[----:B------:R-:W0:Y:S01]  /*0010*/  LDC.64 R14, c[0x0][0x228] ;  /* 0x00008a00ff0e7b82 */ /* 0x000e220000000a00 */
[----:B------:R-:W1:Y:S01]  /*0020*/  S2R R5, SR_CTAID.X ;  /* 0x0000000000057919 */ /* 0x000e620000002500 */
[----:B------:R-:W-:Y:S01]  /*0030*/  UMOV UR4, 0x400 ;  /* 0x0000040000047882 */ /* 0x000fe20000000000 */
[----:B------:R-:W-:Y:S01]  /*0040*/  ULDC.64 UR18, c[0x0][0x208] ;  /* 0x0000820000127ab9 */ /* 0x000fe20000000a00 */
[----:B------:R-:W-:-:S02]  /*0050*/  CS2R R24, SRZ ;  /* 0x0000000000187805 */ /* 0x000fc4000001ff00 */
[----:B------:R-:W-:Y:S02]  /*0060*/  CS2R R26, SRZ ;  /* 0x00000000001a7805 */ /* 0x000fe4000001ff00 */
[----:B------:R-:W2:Y:S01]  /*0070*/  S2UR UR16, SR_CgaCtaId ;  /* 0x00000000001079c3 */ /* 0x000ea20000008800 */
[----:B0-----:R-:W-:-:S05]  /*0080*/  VIADD R0, R15, 0xf ;  /* 0x0000000f0f007836 */ /* 0x001fca0000000000 */
[----:B------:R-:W-:Y:S01]  /*0090*/  SHF.R.S32.HI R3, RZ, 0x1f, R0 ;  /* 0x0000001fff037819 */ /* 0x000fe20000011400 */
[----:B--2---:R-:W-:-:S03]  /*00a0*/  ULEA UR16, UR16, UR4, 0x18 ;  /* 0x0000000410107291 */ /* 0x004fc6000f8ec03f */
[----:B------:R-:W-:Y:S02]  /*00b0*/  LEA.HI R3, R3, R0, RZ, 0x4 ;  /* 0x0000000003037211 */ /* 0x000fe400078f20ff */
[----:B-1----:R-:W-:Y:S02]  /*00c0*/  IABS R8, R5 ;  /* 0x0000000500087213 */ /* 0x002fe40000000000 */
[----:B------:R-:W-:-:S05]  /*00d0*/  SHF.R.S32.HI R3, RZ, 0x4, R3 ;  /* 0x00000004ff037819 */ /* 0x000fca0000011403 */
[----:B------:R-:W-:-:S05]  /*00e0*/  IMAD.SHL.U32 R4, R3, 0x8, RZ ;  /* 0x0000000803047824 */ /* 0x000fca00078e00ff */
[-C--:B------:R-:W-:Y:S02]  /*00f0*/  IABS R7, R4.reuse ;  /* 0x0000000400077213 */ /* 0x080fe40000000000 */
[----:B------:R-:W-:Y:S02]  /*0100*/  IABS R10, R4 ;  /* 0x00000004000a7213 */ /* 0x000fe40000000000 */
[----:B------:R-:W0:Y:S08]  /*0110*/  I2F.RP R0, R7 ;  /* 0x0000000700007306 */ /* 0x000e300000209400 */
[----:B0-----:R-:W0:Y:S02]  /*0120*/  MUFU.RCP R0, R0 ;  /* 0x0000000000007308 */ /* 0x001e240000001000 */
[----:B0-----:R-:W-:-:S02]  /*0130*/  VIADD R2, R0, 0xffffffe ;  /* 0x0ffffffe00027836 */ /* 0x001fc40000000000 */
[----:B------:R-:W-:-:S04]  /*0140*/  IMAD.MOV R0, RZ, RZ, -R10 ;  /* 0x000000ffff007224 */ /* 0x000fc800078e0a0a */
[----:B------:R0:W1:Y:S01]  /*0150*/  F2I.FTZ.U32.TRUNC.NTZ R3, R2 ;  /* 0x0000000200037305 */ /* 0x000062000021f000 */
[----:B------:R-:W2:Y:S01]  /*0160*/  LDC R10, c[0x0][0x230] ;  /* 0x00008c00ff0a7b82 */ /* 0x000ea20000000800 */
[----:B0-----:R-:W-:Y:S02]  /*0170*/  IMAD.MOV.U32 R2, RZ, RZ, RZ ;  /* 0x000000ffff027224 */ /* 0x001fe400078e00ff */
[----:B-1----:R-:W-:-:S04]  /*0180*/  IMAD.MOV R6, RZ, RZ, -R3 ;  /* 0x000000ffff067224 */ /* 0x002fc800078e0a03 */
[----:B------:R-:W-:Y:S02]  /*0190*/  IMAD R9, R6, R7, RZ ;  /* 0x0000000706097224 */ /* 0x000fe400078e02ff */
[----:B------:R-:W-:Y:S02]  /*01a0*/  IMAD.MOV.U32 R6, RZ, RZ, R8 ;  /* 0x000000ffff067224 */ /* 0x000fe400078e0008 */
[----:B------:R-:W-:-:S04]  /*01b0*/  IMAD.HI.U32 R3, R3, R9, R2 ;  /* 0x0000000903037227 */ /* 0x000fc800078e0002 */
[----:B--2---:R-:W-:Y:S02]  /*01c0*/  VIADD R10, R10, 0x3f ;  /* 0x0000003f0a0a7836 */ /* 0x004fe40000000000 */
[----:B------:R-:W-:-:S04]  /*01d0*/  IMAD.HI.U32 R3, R3, R6, RZ ;  /* 0x0000000603037227 */ /* 0x000fc800078e00ff */
[----:B------:R-:W-:-:S05]  /*01e0*/  IMAD R0, R3, R0, R6 ;  /* 0x0000000003007224 */ /* 0x000fca00078e0206 */
[----:B------:R-:W-:-:S13]  /*01f0*/  ISETP.GT.U32.AND P1, PT, R7, R0, PT ;  /* 0x000000000700720c */ /* 0x000fda0003f24070 */
[----:B------:R-:W-:Y:S02]  /*0200*/  @!P1 IMAD.IADD R0, R0, 0x1, -R7 ;  /* 0x0000000100009824 */ /* 0x000fe400078e0a07 */
[----:B------:R-:W-:Y:S01]  /*0210*/  @!P1 VIADD R3, R3, 0x1 ;  /* 0x0000000103039836 */ /* 0x000fe20000000000 */
[----:B------:R-:W-:Y:S02]  /*0220*/  ISETP.NE.AND P1, PT, R4, RZ, PT ;  /* 0x000000ff0400720c */ /* 0x000fe40003f25270 */
[----:B------:R-:W-:Y:S02]  /*0230*/  ISETP.GE.U32.AND P0, PT, R0, R7, PT ;  /* 0x000000070000720c */ /* 0x000fe40003f06070 */
[----:B------:R-:W-:-:S04]  /*0240*/  LOP3.LUT R0, R5, R4, RZ, 0x3c, !PT ;  /* 0x0000000405007212 */ /* 0x000fc800078e3cff */
[----:B------:R-:W-:Y:S01]  /*0250*/  ISETP.GE.AND P2, PT, R0, RZ, PT ;  /* 0x000000ff0000720c */ /* 0x000fe20003f46270 */
[----:B------:R-:W-:-:S06]  /*0260*/  VIADD R0, R14, 0x7f ;  /* 0x0000007f0e007836 */ /* 0x000fcc0000000000 */
[----:B------:R-:W-:-:S04]  /*0270*/  @P0 VIADD R3, R3, 0x1 ;  /* 0x0000000103030836 */ /* 0x000fc80000000000 */
[----:B------:R-:W-:Y:S01]  /*0280*/  IMAD.MOV.U32 R2, RZ, RZ, R3 ;  /* 0x000000ffff027224 */ /* 0x000fe200078e0003 */
[----:B------:R-:W-:-:S03]  /*0290*/  SHF.R.S32.HI R3, RZ, 0x1f, R0 ;  /* 0x0000001fff037819 */ /* 0x000fc60000011400 */
[----:B------:R-:W-:Y:S01]  /*02a0*/  @!P2 IMAD.MOV R2, RZ, RZ, -R2 ;  /* 0x000000ffff02a224 */ /* 0x000fe200078e0a02 */
[----:B------:R-:W-:Y:S02]  /*02b0*/  @!P1 LOP3.LUT R2, RZ, R4, RZ, 0x33, !PT ;  /* 0x00000004ff029212 */ /* 0x000fe400078e33ff */
[----:B------:R-:W-:-:S03]  /*02c0*/  LEA.HI R3, R3, R0, RZ, 0x7 ;  /* 0x0000000003037211 */ /* 0x000fc600078f38ff */
[----:B------:R-:W-:Y:S02]  /*02d0*/  IMAD.SHL.U32 R6, R2, 0x8, RZ ;  /* 0x0000000802067824 */ /* 0x000fe400078e00ff */
[----:B------:R-:W-:-:S03]  /*02e0*/  IMAD.MOV R2, RZ, RZ, -R2 ;  /* 0x000000ffff027224 */ /* 0x000fc600078e0a02 */
[----:B------:R-:W-:Y:S01]  /*02f0*/  LEA.HI.SX32 R3, R3, -R6, 0x19 ;  /* 0x8000000603037211 */ /* 0x000fe200078fcaff */
[----:B------:R-:W-:-:S03]  /*0300*/  IMAD R8, R4, R2, R5 ;  /* 0x0000000204087224 */ /* 0x000fc600078e0205 */
[----:B------:R-:W-:-:S04]  /*0310*/  VIMNMX R11, R3, 0x8, PT ;  /* 0x00000008030b7848 */ /* 0x000fc80003fe0100 */
[-C--:B------:R-:W-:Y:S02]  /*0320*/  IABS R7, R11.reuse ;  /* 0x0000000b00077213 */ /* 0x080fe40000000000 */
[----:B------:R-:W-:Y:S02]  /*0330*/  IABS R4, R11 ;  /* 0x0000000b00047213 */ /* 0x000fe40000000000 */
[----:B------:R-:W0:Y:S08]  /*0340*/  I2F.RP R0, R7 ;  /* 0x0000000700007306 */ /* 0x000e300000209400 */
[----:B0-----:R-:W0:Y:S02]  /*0350*/  MUFU.RCP R0, R0 ;  /* 0x0000000000007308 */ /* 0x001e240000001000 */
[----:B0-----:R-:W-:-:S02]  /*0360*/  VIADD R3, R0, 0xffffffe ;  /* 0x0ffffffe00037836 */ /* 0x001fc40000000000 */
[----:B------:R-:W-:-:S04]  /*0370*/  IMAD.MOV R0, RZ, RZ, -R4 ;  /* 0x000000ffff007224 */ /* 0x000fc800078e0a04 */
[----:B------:R-:W0:Y:S02]  /*0380*/  F2I.FTZ.U32.TRUNC.NTZ R3, R3 ;  /* 0x0000000300037305 */ /* 0x000e24000021f000 */
[----:B0-----:R-:W-:-:S04]  /*0390*/  IMAD.MOV R9, RZ, RZ, -R3 ;  /* 0x000000ffff097224 */ /* 0x001fc800078e0a03 */
[----:B------:R-:W-:Y:S01]  /*03a0*/  IMAD.MOV.U32 R2, RZ, RZ, R9 ;  /* 0x000000ffff027224 */ /* 0x000fe200078e0009 */
[----:B------:R-:W-:-:S03]  /*03b0*/  IABS R9, R8 ;  /* 0x0000000800097213 */ /* 0x000fc60000000000 */
[----:B------:R-:W-:Y:S02]  /*03c0*/  IMAD R5, R2, R7, RZ ;  /* 0x0000000702057224 */ /* 0x000fe400078e02ff */
[----:B------:R-:W-:-:S04]  /*03d0*/  IMAD.MOV.U32 R2, RZ, RZ, RZ ;  /* 0x000000ffff027224 */ /* 0x000fc800078e00ff */
[----:B------:R-:W-:Y:S01]  /*03e0*/  IMAD.HI.U32 R2, R3, R5, R2 ;  /* 0x0000000503027227 */ /* 0x000fe200078e0002 */
[----:B------:R-:W-:-:S04]  /*03f0*/  LOP3.LUT R3, R8, R11, RZ, 0x3c, !PT ;  /* 0x0000000b08037212 */ /* 0x000fc800078e3cff */
[----:B------:R-:W-:Y:S01]  /*0400*/  ISETP.GE.AND P2, PT, R3, RZ, PT ;  /* 0x000000ff0300720c */ /* 0x000fe20003f46270 */
[----:B------:R-:W-:-:S04]  /*0410*/  IMAD.HI.U32 R2, R2, R9, RZ ;  /* 0x0000000902027227 */ /* 0x000fc800078e00ff */
[----:B------:R-:W-:-:S05]  /*0420*/  IMAD R0, R2, R0, R9 ;  /* 0x0000000002007224 */ /* 0x000fca00078e0209 */
[----:B------:R-:W-:-:S13]  /*0430*/  ISETP.GT.U32.AND P1, PT, R7, R0, PT ;  /* 0x000000000700720c */ /* 0x000fda0003f24070 */
[----:B------:R-:W-:Y:S02]  /*0440*/  @!P1 IMAD.IADD R0, R0, 0x1, -R7 ;  /* 0x0000000100009824 */ /* 0x000fe400078e0a07 */
[----:B------:R-:W-:Y:S01]  /*0450*/  @!P1 VIADD R2, R2, 0x1 ;  /* 0x0000000102029836 */ /* 0x000fe20000000000 */
[----:B------:R-:W-:Y:S02]  /*0460*/  ISETP.NE.AND P1, PT, R11, RZ, PT ;  /* 0x000000ff0b00720c */ /* 0x000fe40003f25270 */
[----:B------:R-:W-:Y:S02]  /*0470*/  ISETP.GE.U32.AND P0, PT, R0, R7, PT ;  /* 0x000000070000720c */ /* 0x000fe40003f06070 */
[----:B------:R-:W0:Y:S11]  /*0480*/  S2R R0, SR_TID.X ;  /* 0x0000000000007919 */ /* 0x000e360000002100 */
[----:B------:R-:W-:Y:S01]  /*0490*/  @P0 VIADD R2, R2, 0x1 ;  /* 0x0000000102020836 */ /* 0x000fe20000000000 */
[----:B------:R-:W-:-:S03]  /*04a0*/  ISETP.GE.AND P0, PT, R10, 0x40, PT ;  /* 0x000000400a00780c */ /* 0x000fc60003f06270 */
[----:B------:R-:W-:-:S04]  /*04b0*/  IMAD.MOV.U32 R4, RZ, RZ, R2 ;  /* 0x000000ffff047224 */ /* 0x000fc800078e0002 */
[----:B------:R-:W-:Y:S01]  /*04c0*/  @!P2 IMAD.MOV R4, RZ, RZ, -R4 ;  /* 0x000000ffff04a224 */ /* 0x000fe200078e0a04 */
[----:B------:R-:W-:-:S05]  /*04d0*/  @!P1 LOP3.LUT R4, RZ, R11, RZ, 0x33, !PT ;  /* 0x0000000bff049212 */ /* 0x000fca00078e33ff */
[----:B------:R-:W-:Y:S02]  /*04e0*/  IMAD.MOV R2, RZ, RZ, -R4 ;  /* 0x000000ffff027224 */ /* 0x000fe400078e0a04 */
[----:B------:R-:W-:Y:S02]  /*04f0*/  IMAD.SHL.U32 R4, R4, 0x10, RZ ;  /* 0x0000001004047824 */ /* 0x000fe400078e00ff */
[----:B------:R-:W-:Y:S01]  /*0500*/  IMAD R2, R11, R2, R8 ;  /* 0x000000020b027224 */ /* 0x000fe200078e0208 */
[----:B0-----:R-:W-:-:S03]  /*0510*/  LOP3.LUT R3, R0, 0x7f, RZ, 0xc0, !PT ;  /* 0x0000007f00037812 */ /* 0x001fc600078ec0ff */
[----:B------:R-:W-:Y:S01]  /*0520*/  IMAD.IADD R2, R6, 0x1, R2 ;  /* 0x0000000106027824 */ /* 0x000fe200078e0202 */
[----:B------:R-:W-:-:S03]  /*0530*/  SHF.R.U32.HI R56, RZ, 0x7, R0 ;  /* 0x00000007ff387819 */ /* 0x000fc60000011600 */
[----:B------:R-:W-:Y:S01]  /*0540*/  IMAD R2, R2, 0x80, R3 ;  /* 0x0000008002027824 */ /* 0x000fe200078e0203 */
[----:B------:R-:W-:Y:S02]  /*0550*/  LOP3.LUT R3, R0, 0xff, RZ, 0xc0, !PT ;  /* 0x000000ff00037812 */ /* 0x000fe400078ec0ff */
[----:B------:R-:W-:Y:S01]  /*0560*/  SGXT.U32 R56, R56, 0x1 ;  /* 0x000000013838781a */ /* 0x000fe20000000000 */
[----:B------:R-:W-:Y:S06]  /*0570*/  @!P0 BRA `(.L_x_0) ;  /* 0x0000001800ec8947 */ /* 0x000fec0003800000 */
[----:B------:R-:W-:Y:S01]  /*0580*/  IABS R19, R14 ;  /* 0x0000000e00137213 */ /* 0x000fe20000000000 */
[----:B------:R-:W0:Y:S01]  /*0590*/  LDC R60, c[0x0][0x23c] ;  /* 0x00008f00ff3c7b82 */ /* 0x000e220000000800 */
[----:B------:R-:W-:Y:S01]  /*05a0*/  IABS R18, R15 ;  /* 0x0000000f00127213 */ /* 0x000fe20000000000 */
[----:B------:R-:W-:Y:S01]  /*05b0*/  ULDC.64 UR4, c[0x0][0x218] ;  /* 0x0000860000047ab9 */ /* 0x000fe20000000a00 */
[----:B------:R-:W1:Y:S01]  /*05c0*/  I2F.RP R11, R19 ;  /* 0x00000013000b7306 */ /* 0x000e620000209400 */
[----:B------:R-:W-:Y:S01]  /*05d0*/  IABS R16, R2 ;  /* 0x0000000200107213 */ /* 0x000fe20000000000 */
[----:B------:R-:W-:Y:S01]  /*05e0*/  ULDC UR6, c[0x0][0x234] ;  /* 0x00008d0000067ab9 */ /* 0x000fe20000000800 */
[----:B------:R-:W-:Y:S01]  /*05f0*/  LOP3.LUT P1, RZ, R0, 0x80, RZ, 0xc0, !PT ;  /* 0x0000008000ff7812 */ /* 0x000fe2000782c0ff */
[----:B------:R-:W-:Y:S01]  /*0600*/  ULDC.64 UR8, c[0x0][0x210] ;  /* 0x0000840000087ab9 */ /* 0x000fe20000000a00 */
[----:B------:R-:W-:Y:S01]  /*0610*/  ISETP.NE.AND P3, PT, R14, RZ, PT ;  /* 0x000000ff0e00720c */ /* 0x000fe20003f65270 */
[----:B------:R-:W2:Y:S01]  /*0620*/  LDC R58, c[0x0][0x238] ;  /* 0x00008e00ff3a7b82 */ /* 0x000ea20000000800 */
[C---:B------:R-:W-:Y:S01]  /*0630*/  LOP3.LUT R32, R56.reuse, 0x32, RZ, 0xfc, !PT ;  /* 0x0000003238207812 */ /* 0x040fe200078efcff */
[----:B------:R-:W3:Y:S01]  /*0640*/  I2F.RP R5, R18 ;  /* 0x0000001200057306 */ /* 0x000ee20000209400 */
[----:B------:R-:W-:-:S02]  /*0650*/  LOP3.LUT R33, R56, 0x30, RZ, 0xfc, !PT ;  /* 0x0000003038217812 */ /* 0x000fc400078efcff */
[----:B------:R-:W-:Y:S02]  /*0660*/  CS2R R26, SRZ ;  /* 0x00000000001a7805 */ /* 0x000fe4000001ff00 */
[C---:B------:R-:W-:Y:S02]  /*0670*/  LOP3.LUT R34, R56.reuse, 0x2e, RZ, 0xfc, !PT ;  /* 0x0000002e38227812 */ /* 0x040fe400078efcff */
[----:B------:R-:W-:Y:S02]  /*0680*/  CS2R R28, SRZ ;  /* 0x00000000001c7805 */ /* 0x000fe4000001ff00 */
[C---:B------:R-:W-:Y:S02]  /*0690*/  LOP3.LUT R35, R56.reuse, 0x2c, RZ, 0xfc, !PT ;  /* 0x0000002c38237812 */ /* 0x040fe400078efcff */
[----:B------:R-:W-:Y:S02]  /*06a0*/  CS2R R30, SRZ ;  /* 0x00000000001e7805 */ /* 0x000fe4000001ff00 */
[C---:B------:R-:W-:Y:S01]  /*06b0*/  LOP3.LUT R36, R56.reuse, 0x2a, RZ, 0xfc, !PT ;  /* 0x0000002a38247812 */ /* 0x040fe200078efcff */
[----:B-1----:R-:W1:Y:S01]  /*06c0*/  MUFU.RCP R11, R11 ;  /* 0x0000000b000b7308 */ /* 0x002e620000001000 */
[C---:B------:R-:W-:Y:S01]  /*06d0*/  LOP3.LUT R37, R56.reuse, 0x28, RZ, 0xfc, !PT ;  /* 0x0000002838257812 */ /* 0x040fe200078efcff */
[----:B------:R-:W-:Y:S01]  /*06e0*/  ULDC UR17, c[0x0][0x230] ;  /* 0x00008c0000117ab9 */ /* 0x000fe20000000800 */
[----:B------:R-:W-:-:S02]  /*06f0*/  LOP3.LUT R38, R56, 0x26, RZ, 0xfc, !PT ;  /* 0x0000002638267812 */ /* 0x000fc400078efcff */
[C---:B------:R-:W-:Y:S02]  /*0700*/  LOP3.LUT R39, R56.reuse, 0x24, RZ, 0xfc, !PT ;  /* 0x0000002438277812 */ /* 0x040fe400078efcff */
[C---:B------:R-:W-:Y:S01]  /*0710*/  LOP3.LUT R40, R56.reuse, 0x22, RZ, 0xfc, !PT ;  /* 0x0000002238287812 */ /* 0x040fe200078efcff */
[----:B---3--:R-:W3:Y:S01]  /*0720*/  MUFU.RCP R5, R5 ;  /* 0x0000000500057308 */ /* 0x008ee20000001000 */
[C---:B------:R-:W-:Y:S02]  /*0730*/  LOP3.LUT R41, R56.reuse, 0x20, RZ, 0xfc, !PT ;  /* 0x0000002038297812 */ /* 0x040fe400078efcff */
[C---:B------:R-:W-:Y:S02]  /*0740*/  LOP3.LUT R42, R56.reuse, 0x1e, RZ, 0xfc, !PT ;  /* 0x0000001e382a7812 */ /* 0x040fe400078efcff */
[----:B------:R-:W-:Y:S01]  /*0750*/  LOP3.LUT R43, R56, 0x1c, RZ, 0xfc, !PT ;  /* 0x0000001c382b7812 */ /* 0x000fe200078efcff */
[-C--:B--2---:R-:W-:Y:S01]  /*0760*/  IMAD R32, R32, R58.reuse, RZ ;  /* 0x0000003a20207224 */ /* 0x084fe200078e02ff */
[C---:B------:R-:W-:Y:S01]  /*0770*/  LOP3.LUT R44, R56.reuse, 0x1a, RZ, 0xfc, !PT ;  /* 0x0000001a382c7812 */ /* 0x040fe200078efcff */
[-C--:B------:R-:W-:Y:S01]  /*0780*/  IMAD R33, R33, R58.reuse, RZ ;  /* 0x0000003a21217224 */ /* 0x080fe200078e02ff */
[C---:B------:R-:W-:Y:S01]  /*0790*/  LOP3.LUT R45, R56.reuse, 0x18, RZ, 0xfc, !PT ;  /* 0x00000018382d7812 */ /* 0x040fe200078efcff */
[----:B-1----:R-:W-:Y:S01]  /*07a0*/  VIADD R8, R11, 0xffffffe ;  /* 0x0ffffffe0b087836 */ /* 0x002fe20000000000 */
[----:B------:R-:W-:Y:S01]  /*07b0*/  LOP3.LUT R46, R56, 0x16, RZ, 0xfc, !PT ;  /* 0x00000016382e7812 */ /* 0x000fe200078efcff */
[-C--:B------:R-:W-:Y:S01]  /*07c0*/  IMAD R34, R34, R58.reuse, RZ ;  /* 0x0000003a22227224 */ /* 0x080fe200078e02ff */
[C---:B------:R-:W-:Y:S01]  /*07d0*/  LOP3.LUT R47, R56.reuse, 0x14, RZ, 0xfc, !PT ;  /* 0x00000014382f7812 */ /* 0x040fe200078efcff */
[----:B------:R1:W2:Y:S01]  /*07e0*/  F2I.FTZ.U32.TRUNC.NTZ R9, R8 ;  /* 0x0000000800097305 */ /* 0x0002a2000021f000 */
[C---:B------:R-:W-:Y:S01]  /*07f0*/  LOP3.LUT R48, R56.reuse, 0x12, RZ, 0xfc, !PT ;  /* 0x0000001238307812 */ /* 0x040fe200078efcff */
[-C--:B------:R-:W-:Y:S01]  /*0800*/  IMAD R35, R35, R58.reuse, RZ ;  /* 0x0000003a23237224 */ /* 0x080fe200078e02ff */
[----:B------:R-:W-:Y:S01]  /*0810*/  LOP3.LUT R49, R56, 0x10, RZ, 0xfc, !PT ;  /* 0x0000001038317812 */ /* 0x000fe200078efcff */
[----:B---3--:R-:W-:Y:S01]  /*0820*/  VIADD R6, R5, 0xffffffe ;  /* 0x0ffffffe05067836 */ /* 0x008fe20000000000 */
[----:B------:R-:W-:Y:S01]  /*0830*/  SHF.R.U32.HI R5, RZ, 0x6, R0 ;  /* 0x00000006ff057819 */ /* 0x000fe20000011600 */
[-C--:B------:R-:W-:Y:S01]  /*0840*/  IMAD R36, R36, R58.reuse, RZ ;  /* 0x0000003a24247224 */ /* 0x080fe200078e02ff */
[C---:B------:R-:W-:Y:S01]  /*0850*/  LOP3.LUT R50, R56.reuse, 0xe, RZ, 0xfc, !PT ;  /* 0x0000000e38327812 */ /* 0x040fe200078efcff */
[----:B------:R3:W4:Y:S01]  /*0860*/  F2I.FTZ.U32.TRUNC.NTZ R7, R6 ;  /* 0x0000000600077305 */ /* 0x000722000021f000 */
[----:B-1----:R-:W-:Y:S01]  /*0870*/  IMAD.MOV.U32 R8, RZ, RZ, RZ ;  /* 0x000000ffff087224 */ /* 0x002fe200078e00ff */
[----:B------:R-:W-:Y:S01]  /*0880*/  SGXT.U32 R5, R5, 0x2 ;  /* 0x000000020505781a */ /* 0x000fe20000000000 */
[-C--:B------:R-:W-:Y:S01]  /*0890*/  IMAD R37, R37, R58.reuse, RZ ;  /* 0x0000003a25257224 */ /* 0x080fe200078e02ff */
[----:B------:R-:W-:Y:S01]  /*08a0*/  LOP3.LUT R51, R56, 0xc, RZ, 0xfc, !PT ;  /* 0x0000000c38337812 */ /* 0x000fe200078efcff */
[-C--:B------:R-:W-:Y:S01]  /*08b0*/  IMAD R38, R38, R58.reuse, RZ ;  /* 0x0000003a26267224 */ /* 0x080fe200078e02ff */
[----:B------:R-:W-:Y:S01]  /*08c0*/  LOP3.LUT R20, R4, R5, RZ, 0xfc, !PT ;  /* 0x0000000504147212 */ /* 0x000fe200078efcff */
[--C-:B--2---:R-:W-:Y:S01]  /*08d0*/  IMAD.MOV R12, RZ, RZ, -R9.reuse ;  /* 0x000000ffff0c7224 */ /* 0x104fe200078e0a09 */
[----:B------:R-:W-:Y:S01]  /*08e0*/  LOP3.LUT R52, R56, 0xa, RZ, 0xfc, !PT ;  /* 0x0000000a38347812 */ /* 0x000fe200078efcff */
[----:B---3--:R-:W-:Y:S01]  /*08f0*/  IMAD.MOV.U32 R6, RZ, RZ, RZ ;  /* 0x000000ffff067224 */ /* 0x008fe200078e00ff */
[----:B------:R-:W-:Y:S01]  /*0900*/  LOP3.LUT R21, R20, 0xc, RZ, 0xfc, !PT ;  /* 0x0000000c14157812 */ /* 0x000fe200078efcff */
[----:B------:R-:W-:Y:S01]  /*0910*/  IMAD R13, R12, R19, RZ ;  /* 0x000000130c0d7224 */ /* 0x000fe200078e02ff */
[C---:B------:R-:W-:Y:S01]  /*0920*/  LOP3.LUT R22, R20.reuse, 0x8, RZ, 0xfc, !PT ;  /* 0x0000000814167812 */ /* 0x040fe200078efcff */
[----:B------:R-:W-:Y:S01]  /*0930*/  IMAD R39, R39, R58, RZ ;  /* 0x0000003a27277224 */ /* 0x000fe200078e02ff */
[----:B------:R-:W-:Y:S01]  /*0940*/  LOP3.LUT R23, R20, 0x4, RZ, 0xfc, !PT ;  /* 0x0000000414177812 */ /* 0x000fe200078efcff */
[----:B------:R-:W-:Y:S01]  /*0950*/  IMAD.HI.U32 R9, R9, R13, R8 ;  /* 0x0000000d09097227 */ /* 0x000fe200078e0008 */
[----:B------:R-:W-:-:S02]  /*0960*/  IABS R17, R20 ;  /* 0x0000001400117213 */ /* 0x000fc40000000000 */
[----:B------:R-:W-:Y:S01]  /*0970*/  IABS R13, R23 ;  /* 0x00000017000d7213 */ /* 0x000fe20000000000 */
[----:B----4-:R-:W-:Y:S01]  /*0980*/  IMAD.MOV R11, RZ, RZ, -R7 ;  /* 0x000000ffff0b7224 */ /* 0x010fe200078e0a07 */
[C---:B------:R-:W-:Y:S01]  /*0990*/  LOP3.LUT R53, R56.reuse, 0x8, RZ, 0xfc, !PT ;  /* 0x0000000838357812 */ /* 0x040fe200078efcff */
[----:B------:R-:W-:Y:S01]  /*09a0*/  IMAD.HI.U32 R9, R9, R16, RZ ;  /* 0x0000001009097227 */ /* 0x000fe200078e00ff */
[C---:B------:R-:W-:Y:S02]  /*09b0*/  LOP3.LUT R54, R56.reuse, 0x6, RZ, 0xfc, !PT ;  /* 0x0000000638367812 */ /* 0x040fe400078efcff */
[C---:B------:R-:W-:Y:S01]  /*09c0*/  LOP3.LUT R55, R56.reuse, 0x4, RZ, 0xfc, !PT ;  /* 0x0000000438377812 */ /* 0x040fe200078efcff */
[----:B------:R-:W-:Y:S01]  /*09d0*/  IMAD R5, R11, R18, RZ ;  /* 0x000000120b057224 */ /* 0x000fe200078e02ff */
[----:B------:R-:W-:Y:S01]  /*09e0*/  IABS R11, R22 ;  /* 0x00000016000b7213 */ /* 0x000fe20000000000 */
[----:B------:R-:W-:Y:S01]  /*09f0*/  IMAD.MOV R9, RZ, RZ, -R9 ;  /* 0x000000ffff097224 */ /* 0x000fe200078e0a09 */
[----:B------:R-:W-:Y:S01]  /*0a00*/  LOP3.LUT R57, R56, 0x2, RZ, 0xfc, !PT ;  /* 0x0000000238397812 */ /* 0x000fe200078efcff */
[----:B------:R-:W-:Y:S01]  /*0a10*/  IMAD.HI.U32 R6, R7, R5, R6 ;  /* 0x0000000507067227 */ /* 0x000fe200078e0006 */
[----:B------:R-:W-:-:S03]  /*0a20*/  SHF.R.U32.HI R24, RZ, 0x5, R0 ;  /* 0x00000005ff187819 */ /* 0x000fc60000011600 */
[C---:B------:R-:W-:Y:S01]  /*0a30*/  IMAD R16, R19.reuse, R9, R16 ;  /* 0x0000000913107224 */ /* 0x040fe200078e0210 */
[----:B------:R-:W-:Y:S01]  /*0a40*/  IABS R9, R21 ;  /* 0x0000001500097213 */ /* 0x000fe20000000000 */
[----:B------:R-:W-:Y:S01]  /*0a50*/  IMAD.HI.U32 R7, R6, R11, RZ ;  /* 0x0000000b06077227 */ /* 0x000fe200078e00ff */
[----:B------:R-:W-:Y:S02]  /*0a60*/  R2UR UR24, R24 ;  /* 0x00000000181872ca */ /* 0x000fe400000e0000 */
[----:B------:R-:W-:Y:S02]  /*0a70*/  CS2R R24, SRZ ;  /* 0x0000000000187805 */ /* 0x000fe4000001ff00 */
[----:B------:R-:W-:Y:S01]  /*0a80*/  ISETP.GT.U32.AND P0, PT, R19, R16, PT ;  /* 0x000000101300720c */ /* 0x000fe20003f04070 */
[----:B------:R-:W-:-:S04]  /*0a90*/  IMAD.HI.U32 R5, R6, R9, RZ ;  /* 0x0000000906057227 */ /* 0x000fc800078e00ff */
[----:B------:R-:W-:Y:S02]  /*0aa0*/  IMAD.MOV R5, RZ, RZ, -R5 ;  /* 0x000000ffff057224 */ /* 0x000fe400078e0a05 */
[----:B------:R-:W-:-:S04]  /*0ab0*/  IMAD.HI.U32 R8, R6, R13, RZ ;  /* 0x0000000d06087227 */ /* 0x000fc800078e00ff */
[----:B------:R-:W-:Y:S02]  /*0ac0*/  IMAD.MOV R7, RZ, RZ, -R7 ;  /* 0x000000ffff077224 */ /* 0x000fe400078e0a07 */
[----:B------:R-:W-:-:S04]  /*0ad0*/  IMAD.HI.U32 R6, R6, R17, RZ ;  /* 0x0000001106067227 */ /* 0x000fc800078e00ff */
[----:B------:R-:W-:Y:S01]  /*0ae0*/  IMAD R9, R18, R5, R9 ;  /* 0x0000000512097224 */ /* 0x000fe200078e0209 */
[----:B------:R-:W-:Y:S01]  /*0af0*/  LOP3.LUT R5, R0, 0x3f, RZ, 0xc0, !PT ;  /* 0x0000003f00057812 */ /* 0x000fe200078ec0ff */
[----:B------:R-:W-:Y:S02]  /*0b00*/  IMAD.MOV R8, RZ, RZ, -R8 ;  /* 0x000000ffff087224 */ /* 0x000fe400078e0a08 */
[C---:B------:R-:W-:Y:S01]  /*0b10*/  IMAD R11, R18.reuse, R7, R11 ;  /* 0x00000007120b7224 */ /* 0x040fe200078e020b */
[----:B------:R-:W-:Y:S01]  /*0b20*/  ISETP.GT.U32.AND P2, PT, R18, R9, PT ;  /* 0x000000091200720c */ /* 0x000fe20003f44070 */
[----:B------:R-:W-:Y:S01]  /*0b30*/  IMAD.MOV R6, RZ, RZ, -R6 ;  /* 0x000000ffff067224 */ /* 0x000fe200078e0a06 */
[----:B------:R-:W-:Y:S01]  /*0b40*/  SHF.R.S32.HI R7, RZ, 0x1f, R10 ;  /* 0x0000001fff077819 */ /* 0x000fe2000001140a */
[----:B------:R-:W-:Y:S01]  /*0b50*/  @!P0 IMAD.IADD R16, R16, 0x1, -R19 ;  /* 0x0000000110108824 */ /* 0x000fe200078e0a13 */
[C---:B------:R-:W-:Y:S01]  /*0b60*/  ISETP.GT.U32.AND P4, PT, R18.reuse, R11, PT ;  /* 0x0000000b1200720c */ /* 0x040fe20003f84070 */
[C---:B------:R-:W-:Y:S01]  /*0b70*/  IMAD R12, R18.reuse, R8, R13 ;  /* 0x00000008120c7224 */ /* 0x040fe200078e020d */
[----:B------:R-:W-:Y:S01]  /*0b80*/  LEA.HI R8, R7, R10, RZ, 0x6 ;  /* 0x0000000a07087211 */ /* 0x000fe200078f30ff */
[C---:B------:R-:W-:Y:S01]  /*0b90*/  IMAD R13, R18.reuse, R6, R17 ;  /* 0x00000006120d7224 */ /* 0x040fe200078e0211 */
[----:B------:R-:W-:Y:S01]  /*0ba0*/  ISETP.GT.U32.AND P0, PT, R19, R16, PT ;  /* 0x000000101300720c */ /* 0x000fe20003f04070 */
[C---:B------:R-:W-:Y:S01]  /*0bb0*/  IMAD.SHL.U32 R6, R5.reuse, 0x2, RZ ;  /* 0x0000000205067824 */ /* 0x040fe200078e00ff */
[C---:B------:R-:W-:Y:S01]  /*0bc0*/  ISETP.GT.U32.AND P5, PT, R18.reuse, R12, PT ;  /* 0x0000000c1200720c */ /* 0x040fe20003fa4070 */
[----:B0-----:R-:W-:Y:S01]  /*0bd0*/  IMAD R91, R5, R60, RZ ;  /* 0x0000003c055b7224 */ /* 0x001fe200078e02ff */
[----:B------:R-:W-:Y:S01]  /*0be0*/  SEL R17, RZ, 0x90, !P1 ;  /* 0x00000090ff117807 */ /* 0x000fe20004800000 */
[--C-:B------:R-:W-:Y:S01]  /*0bf0*/  @!P2 IMAD.IADD R9, R9, 0x1, -R18.reuse ;  /* 0x000000010909a824 */ /* 0x100fe200078e0a12 */
[----:B------:R-:W-:Y:S01]  /*0c00*/  ISETP.GT.U32.AND P1, PT, R18, R13, PT ;  /* 0x0000000d1200720c */ /* 0x000fe20003f24070 */
[----:B------:R-:W-:Y:S01]  /*0c10*/  IMAD.SHL.U32 R7, R0, 0x80, RZ ;  /* 0x0000008000077824 */ /* 0x000fe200078e00ff */
[----:B------:R-:W-:Y:S01]  /*0c20*/  LOP3.LUT R10, R17, R6, RZ, 0x3c, !PT ;  /* 0x00000006110a7212 */ /* 0x000fe200078e3cff */
[--C-:B------:R-:W-:Y:S01]  /*0c30*/  @!P4 IMAD.IADD R11, R11, 0x1, -R18.reuse ;  /* 0x000000010b0bc824 */ /* 0x100fe200078e0a12 */
[----:B------:R-:W-:Y:S01]  /*0c40*/  ISETP.GT.U32.AND P6, PT, R18, R9, PT ;  /* 0x000000091200720c */ /* 0x000fe20003fc4070 */
[----:B------:R-:W-:Y:S01]  /*0c50*/  IMAD.SHL.U32 R17, R3, 0x2, RZ ;  /* 0x0000000203117824 */ /* 0x000fe200078e00ff */
[----:B------:R-:W-:Y:S01]  /*0c60*/  LOP3.LUT R6, R0, 0xc0, RZ, 0xc0, !PT ;  /* 0x000000c000067812 */ /* 0x000fe200078ec0ff */
[----:B------:R-:W-:Y:S01]  /*0c70*/  @!P0 IMAD.IADD R16, R16, 0x1, -R19 ;  /* 0x0000000110108824 */ /* 0x000fe200078e0a13 */
[----:B------:R-:W-:Y:S01]  /*0c80*/  ISETP.GE.AND P0, PT, R2, RZ, PT ;  /* 0x000000ff0200720c */ /* 0x000fe20003f06270 */
[----:B------:R-:W-:Y:S01]  /*0c90*/  @!P5 IMAD.IADD R12, R12, 0x1, -R18 ;  /* 0x000000010c0cd824 */ /* 0x000fe200078e0a12 */
[----:B------:R-:W-:Y:S01]  /*0ca0*/  ISETP.GT.U32.AND P5, PT, R18, R11, PT ;  /* 0x0000000b1200720c */ /* 0x000fe20003fa4070 */
[----:B------:R-:W-:Y:S01]  /*0cb0*/  IMAD R40, R40, R58, RZ ;  /* 0x0000003a28287224 */ /* 0x000fe200078e02ff */
[----:B------:R-:W-:Y:S01]  /*0cc0*/  SHF.R.U32.HI R6, RZ, 0x2, R6 ;  /* 0x00000002ff067819 */ /* 0x000fe20000011606 */
[--C-:B------:R-:W-:Y:S01]  /*0cd0*/  @!P1 IMAD.IADD R13, R13, 0x1, -R18.reuse ;  /* 0x000000010d0d9824 */ /* 0x100fe200078e0a12 */
[----:B------:R-:W-:Y:S01]  /*0ce0*/  ISETP.GT.U32.AND P2, PT, R18, R12, PT ;  /* 0x0000000c1200720c */ /* 0x000fe20003f44070 */
[-C--:B------:R-:W-:Y:S01]  /*0cf0*/  IMAD R41, R41, R58.reuse, RZ ;  /* 0x0000003a29297224 */ /* 0x080fe200078e02ff */
[----:B------:R-:W-:Y:S01]  /*0d00*/  ISETP.GE.AND P1, PT, R20, RZ, PT ;  /* 0x000000ff1400720c */ /* 0x000fe20003f26270 */
[----:B------:R-:W-:Y:S01]  /*0d10*/  @!P6 IMAD.IADD R9, R9, 0x1, -R18 ;  /* 0x000000010909e824 */ /* 0x000fe200078e0a12 */
[----:B------:R-:W-:Y:S01]  /*0d20*/  ISETP.GT.U32.AND P4, PT, R18, R13, PT ;  /* 0x0000000d1200720c */ /* 0x000fe20003f84070 */
[-C--:B------:R-:W-:Y:S01]  /*0d30*/  IMAD R42, R42, R58.reuse, RZ ;  /* 0x0000003a2a2a7224 */ /* 0x080fe200078e02ff */
[----:B------:R-:W-:Y:S01]  /*0d40*/  ISETP.GE.AND P6, PT, R22, RZ, PT ;  /* 0x000000ff1600720c */ /* 0x000fe20003fc6270 */
[----:B------:R-:W-:Y:S01]  /*0d50*/  @!P0 IMAD.MOV R16, RZ, RZ, -R16 ;  /* 0x000000ffff108224 */ /* 0x000fe200078e0a10 */
[----:B------:R-:W-:Y:S01]  /*0d60*/  ISETP.GE.AND P0, PT, R21, RZ, PT ;  /* 0x000000ff1500720c */ /* 0x000fe20003f06270 */
[--C-:B------:R-:W-:Y:S01]  /*0d70*/  @!P5 IMAD.IADD R11, R11, 0x1, -R18.reuse ;  /* 0x000000010b0bd824 */ /* 0x100fe200078e0a12 */
[----:B------:R-:W-:Y:S01]  /*0d80*/  ISETP.GE.AND P5, PT, R23, RZ, PT ;  /* 0x000000ff1700720c */ /* 0x000fe20003fa6270 */
[----:B------:R-:W-:Y:S01]  /*0d90*/  IMAD R43, R43, R58, RZ ;  /* 0x0000003a2b2b7224 */ /* 0x000fe200078e02ff */
[----:B------:R-:W-:Y:S01]  /*0da0*/  @!P3 LOP3.LUT R16, RZ, R14, RZ, 0x33, !PT ;  /* 0x0000000eff10b212 */ /* 0x000fe200078e33ff */
[--C-:B------:R-:W-:Y:S01]  /*0db0*/  @!P2 IMAD.IADD R12, R12, 0x1, -R18.reuse ;  /* 0x000000010c0ca824 */ /* 0x100fe200078e0a12 */
[----:B------:R-:W-:Y:S01]  /*0dc0*/  LEA R92, P3, R91, UR4, 0x1 ;  /* 0x000000045b5c7c11 */ /* 0x000fe2000f8608ff */
[----:B------:R-:W-:Y:S01]  /*0dd0*/  UMOV UR4, URZ ;  /* 0x0000003f00047c82 */ /* 0x000fe20008000000 */
[----:B------:R-:W-:Y:S01]  /*0de0*/  LOP3.LUT R7, R10, 0x2000, R7, 0xf8, !PT ;  /* 0x000020000a077812 */ /* 0x000fe200078ef807 */
[----:B------:R-:W-:Y:S01]  /*0df0*/  @!P4 IMAD.IADD R13, R13, 0x1, -R18 ;  /* 0x000000010d0dc824 */ /* 0x000fe200078e0a12 */
[----:B------:R-:W-:Y:S01]  /*0e00*/  LEA.HI.X.SX32 R91, R91, UR5, 0x1, P3 ;  /* 0x000000055b5b7c11 */ /* 0x000fe200098f0eff */
[----:B------:R-:W-:Y:S01]  /*0e10*/  UIADD3 UR5, UR16, 0x4000, URZ ;  /* 0x0000400010057890 */ /* 0x000fe2000fffe03f */
[----:B------:R-:W-:Y:S01]  /*0e20*/  ISETP.NE.AND P2, PT, R15, RZ, PT ;  /* 0x000000ff0f00720c */ /* 0x000fe20003f45270 */
[----:B------:R-:W-:Y:S01]  /*0e30*/  @!P6 IMAD.MOV R11, RZ, RZ, -R11 ;  /* 0x000000ffff0be224 */ /* 0x000fe200078e0a0b */
[----:B------:R-:W-:Y:S01]  /*0e40*/  LOP3.LUT R10, RZ, R15, RZ, 0x33, !PT ;  /* 0x0000000fff0a7212 */ /* 0x000fe200078e33ff */
[----:B------:R-:W-:Y:S01]  /*0e50*/  IMAD.MOV.U32 R15, RZ, RZ, R12 ;  /* 0x000000ffff0f7224 */ /* 0x000fe200078e000c */
[----:B------:R-:W-:Y:S01]  /*0e60*/  LOP3.LUT R6, R17, R6, RZ, 0x3c, !PT ;  /* 0x0000000611067212 */ /* 0x000fe200078e3cff */
[----:B------:R-:W-:Y:S01]  /*0e70*/  IMAD.MOV.U32 R17, RZ, RZ, R13 ;  /* 0x000000ffff117224 */ /* 0x000fe200078e000d */
[----:B------:R-:W-:Y:S01]  /*0e80*/  USHF.R.U32.HI UR5, URZ, 0x4, UR5 ;  /* 0x000000043f057899 */ /* 0x000fe20008011605 */
[----:B------:R-:W-:Y:S01]  /*0e90*/  @!P0 IMAD.MOV R9, RZ, RZ, -R9 ;  /* 0x000000ffff098224 */ /* 0x000fe200078e0a09 */
[----:B------:R-:W-:Y:S01]  /*0ea0*/  SEL R12, R10, R11, !P2 ;  /* 0x0000000b0a0c7207 */ /* 0x000fe20005000000 */
[----:B------:R-:W-:Y:S01]  /*0eb0*/  @!P5 IMAD.MOV R15, RZ, RZ, -R15 ;  /* 0x000000ffff0fd224 */ /* 0x000fe200078e0a0f */
[----:B------:R-:W-:Y:S01]  /*0ec0*/  USGXT.U32 UR14, UR5, 0xe ;  /* 0x0000000e050e789a */ /* 0x000fe20008000000 */
[----:B------:R-:W-:Y:S01]  /*0ed0*/  IMAD R16, R16, UR6, RZ ;  /* 0x0000000610107c24 */ /* 0x000fe2000f8e02ff */
[C---:B------:R-:W-:Y:S01]  /*0ee0*/  SEL R13, R10.reuse, R9, !P2 ;  /* 0x000000090a0d7207 */ /* 0x040fe20005000000 */
[----:B------:R-:W-:Y:S01]  /*0ef0*/  @!P1 IMAD.MOV R17, RZ, RZ, -R17 ;  /* 0x000000ffff119224 */ /* 0x000fe200078e0a11 */
[----:B------:R-:W-:Y:S01]  /*0f00*/  SEL R11, R10, R15, !P2 ;  /* 0x0000000f0a0b7207 */ /* 0x000fe20005000000 */
[----:B------:R-:W-:Y:S01]  /*0f10*/  UIADD3 UR6, UP0, UR14, 0x2, URZ ;  /* 0x000000020e067890 */ /* 0x000fe2000ff1e03f */
[----:B------:R-:W-:Y:S01]  /*0f20*/  LOP3.LUT R18, R56, 0x3e, RZ, 0xfc, !PT ;  /* 0x0000003e38127812 */ /* 0x000fe200078efcff */
[-C--:B------:R-:W-:Y:S01]  /*0f30*/  IMAD R44, R44, R58.reuse, RZ ;  /* 0x0000003a2c2c7224 */ /* 0x080fe200078e02ff */
[C---:B------:R-:W-:Y:S01]  /*0f40*/  LOP3.LUT R19, R56.reuse, 0x3c, RZ, 0xfc, !PT ;  /* 0x0000003c38137812 */ /* 0x040fe200078efcff */
[-C--:B------:R-:W-:Y:S01]  /*0f50*/  IMAD R45, R45, R58.reuse, RZ ;  /* 0x0000003a2d2d7224 */ /* 0x080fe200078e02ff */
[----:B------:R-:W-:Y:S01]  /*0f60*/  LOP3.LUT R20, R56, 0x3a, RZ, 0xfc, !PT ;  /* 0x0000003a38147812 */ /* 0x000fe200078efcff */
[-C--:B------:R-:W-:Y:S01]  /*0f70*/  IMAD R18, R18, R58.reuse, RZ ;  /* 0x0000003a12127224 */ /* 0x080fe200078e02ff */
[C---:B------:R-:W-:Y:S01]  /*0f80*/  LOP3.LUT R21, R56.reuse, 0x38, RZ, 0xfc, !PT ;  /* 0x0000003838157812 */ /* 0x040fe200078efcff */
[-C--:B------:R-:W-:Y:S01]  /*0f90*/  IMAD R19, R19, R58.reuse, RZ ;  /* 0x0000003a13137224 */ /* 0x080fe200078e02ff */
[----:B------:R-:W-:Y:S01]  /*0fa0*/  LOP3.LUT R22, R56, 0x36, RZ, 0xfc, !PT ;  /* 0x0000003638167812 */ /* 0x000fe200078efcff */
[-C--:B------:R-:W-:Y:S01]  /*0fb0*/  IMAD R20, R20, R58.reuse, RZ ;  /* 0x0000003a14147224 */ /* 0x080fe200078e02ff */
[----:B------:R-:W-:Y:S01]  /*0fc0*/  LOP3.LUT R23, R56, 0x34, RZ, 0xfc, !PT ;  /* 0x0000003438177812 */ /* 0x000fe200078efcff */
[-C--:B------:R-:W-:Y:S01]  /*0fd0*/  IMAD R21, R21, R58.reuse, RZ ;  /* 0x0000003a15157224 */ /* 0x080fe200078e02ff */
[----:B------:R-:W-:Y:S01]  /*0fe0*/  LEA R64, P0, R16, UR8, 0x1 ;  /* 0x0000000810407c11 */ /* 0x000fe2000f8008ff */
[----:B------:R-:W-:Y:S01]  /*0ff0*/  ULDC UR8, c[0x0][0x240] ;  /* 0x0000900000087ab9 */ /* 0x000fe20000000800 */
[----:B------:R-:W-:Y:S01]  /*1000*/  SEL R10, R10, R17, !P2 ;  /* 0x000000110a0a7207 */ /* 0x000fe20005000000 */
[-C--:B------:R-:W-:Y:S01]  /*1010*/  IMAD R22, R22, R58.reuse, RZ ;  /* 0x0000003a16167224 */ /* 0x080fe200078e02ff */
[----:B------:R-:W-:Y:S01]  /*1020*/  LEA.HI.X.SX32 R65, R16, UR9, 0x1, P0 ;  /* 0x0000000910417c11 */ /* 0x000fe200080f0eff */
[-C--:B------:R-:W-:Y:S01]  /*1030*/  IMAD R23, R23, R58.reuse, RZ ;  /* 0x0000003a17177224 */ /* 0x080fe200078e02ff */
[----:B------:R-:W-:Y:S01]  /*1040*/  UIADD3.X UR7, UR4, 0x40000040, URZ, UP0, !UPT ;  /* 0x4000004004077890 */ /* 0x000fe200087fe43f */
[-C--:B------:R-:W-:Y:S01]  /*1050*/  IMAD R46, R46, R58.reuse, RZ ;  /* 0x0000003a2e2e7224 */ /* 0x080fe200078e02ff */
[----:B------:R-:W-:Y:S01]  /*1060*/  SHF.R.S32.HI R8, RZ, 0x6, R8 ;  /* 0x00000006ff087819 */ /* 0x000fe20000011408 */
[-C--:B------:R-:W-:Y:S01]  /*1070*/  IMAD R47, R47, R58.reuse, RZ ;  /* 0x0000003a2f2f7224 */ /* 0x080fe200078e02ff */
[----:B------:R-:W-:Y:S01]  /*1080*/  LOP3.LUT R17, R6, 0x40, RZ, 0x3c, !PT ;  /* 0x0000004006117812 */ /* 0x000fe200078e3cff */
[-C--:B------:R-:W-:Y:S01]  /*1090*/  IMAD R48, R48, R58.reuse, RZ ;  /* 0x0000003a30307224 */ /* 0x080fe200078e02ff */
[----:B------:R-:W-:Y:S01]  /*10a0*/  LOP3.LUT R16, R7, 0x20, RZ, 0x3c, !PT ;  /* 0x0000002007107812 */ /* 0x000fe200078e3cff */
[-C--:B------:R-:W-:Y:S01]  /*10b0*/  IMAD R49, R49, R58.reuse, RZ ;  /* 0x0000003a31317224 */ /* 0x080fe200078e02ff */
[C---:B------:R-:W-:Y:S01]  /*10c0*/  LOP3.LUT R15, R7.reuse, 0x40, RZ, 0x3c, !PT ;  /* 0x00000040070f7812 */ /* 0x040fe200078e3cff */
[-C--:B------:R-:W-:Y:S01]  /*10d0*/  IMAD R50, R50, R58.reuse, RZ ;  /* 0x0000003a32327224 */ /* 0x080fe200078e02ff */
[----:B------:R-:W-:Y:S01]  /*10e0*/  LOP3.LUT R14, R7, 0x60, RZ, 0x3c, !PT ;  /* 0x00000060070e7812 */ /* 0x000fe200078e3cff */
[-C--:B------:R-:W-:Y:S01]  /*10f0*/  IMAD R51, R51, R58.reuse, RZ ;  /* 0x0000003a33337224 */ /* 0x080fe200078e02ff */
[----:B------:R-:W-:Y:S01]  /*1100*/  UIADD3.64 UR22, UR6, 0x2, URZ ;  /* 0x0000000206167897 */ /* 0x000fe2000fffe03f */
[-C--:B------:R-:W-:Y:S01]  /*1110*/  IMAD R52, R52, R58.reuse, RZ ;  /* 0x0000003a34347224 */ /* 0x080fe200078e02ff */
[----:B------:R-:W-:Y:S01]  /*1120*/  UIADD3.64 UR10, UR6, 0x4, URZ ;  /* 0x00000004060a7897 */ /* 0x000fe2000fffe03f */
[----:B------:R-:W-:-:S02]  /*1130*/  IMAD R53, R53, R58, RZ ;  /* 0x0000003a35357224 */ /* 0x000fc400078e02ff */
[-C--:B------:R-:W-:Y:S02]  /*1140*/  IMAD R54, R54, R58.reuse, RZ ;  /* 0x0000003a36367224 */ /* 0x080fe400078e02ff */
[-C--:B------:R-:W-:Y:S02]  /*1150*/  IMAD R55, R55, R58.reuse, RZ ;  /* 0x0000003a37377224 */ /* 0x080fe400078e02ff */
[-C--:B------:R-:W-:Y:S02]  /*1160*/  IMAD R56, R56, R58.reuse, RZ ;  /* 0x0000003a38387224 */ /* 0x080fe400078e02ff */
[----:B------:R-:W-:Y:S02]  /*1170*/  IMAD R57, R57, R58, RZ ;  /* 0x0000003a39397224 */ /* 0x000fe400078e02ff */
[----:B------:R-:W-:Y:S02]  /*1180*/  IMAD.SHL.U32 R58, R58, 0x40, RZ ;  /* 0x000000403a3a7824 */ /* 0x000fe400078e00ff */
[----:B------:R-:W-:-:S02]  /*1190*/  IMAD.SHL.U32 R9, R60, 0x40, RZ ;  /* 0x000000403c097824 */ /* 0x000fc400078e00ff */
[----:B------:R-:W-:Y:S02]  /*11a0*/  IMAD R13, R13, UR8, RZ ;  /* 0x000000080d0d7c24 */ /* 0x000fe4000f8e02ff */
[----:B------:R-:W-:Y:S02]  /*11b0*/  IMAD R12, R12, UR8, RZ ;  /* 0x000000080c0c7c24 */ /* 0x000fe4000f8e02ff */
[----:B------:R-:W-:Y:S02]  /*11c0*/  IMAD R11, R11, UR8, RZ ;  /* 0x000000080b0b7c24 */ /* 0x000fe4000f8e02ff */
[----:B------:R-:W-:-:S07]  /*11d0*/  IMAD R10, R10, UR8, RZ ;  /* 0x000000080a0a7c24 */ /* 0x000fce000f8e02ff */
.L_x_1:
[----:B------:R-:W-:Y:S01]  /*11e0*/  SHF.R.U32.HI R78, RZ, 0x7, R0 ;  /* 0x00000007ff4e7819 */ /* 0x000fe20000011600 */
[----:B------:R-:W-:Y:S01]  /*11f0*/  IMAD.WIDE R62, R56, 0x2, R64 ;  /* 0x00000002383e7825 */ /* 0x000fe200078e0240 */
[----:B------:R-:W-:Y:S02]  /*1200*/  PRMT R60, RZ, 0x7610, R60 ;  /* 0x00007610ff3c7816 */ /* 0x000fe4000000003c */
[----:B------:R-:W-:-:S04]  /*1210*/  SGXT.U32 R78, R78, 0x1 ;  /* 0x000000014e4e781a */ /* 0x000fc80000000000 */
[C---:B------:R-:W-:Y:S02]  /*1220*/  ISETP.GE.AND P0, PT, R78.reuse, UR17, PT ;  /* 0x000000114e007c0c */ /* 0x040fe4000bf06270 */
[C---:B------:R-:W-:Y:S02]  /*1230*/  LOP3.LUT R61, R78.reuse, 0x4, RZ, 0xfc, !PT ;  /* 0x000000044e3d7812 */ /* 0x040fe400078efcff */
[C---:B------:R-:W-:Y:S02]  /*1240*/  LOP3.LUT R59, R78.reuse, 0x2, RZ, 0xfc, !PT ;  /* 0x000000024e3b7812 */ /* 0x040fe400078efcff */
[----:B------:R-:W-:Y:S02]  /*1250*/  ISETP.GE.AND P6, PT, R61, UR17, PT ;  /* 0x000000113d007c0c */ /* 0x000fe4000bfc6270 */
[----:B------:R-:W-:Y:S02]  /*1260*/  ISETP.GE.AND P1, PT, R59, UR17, PT ;  /* 0x000000113b007c0c */ /* 0x000fe4000bf26270 */
[----:B------:R-:W-:-:S02]  /*1270*/  LOP3.LUT R61, R78, 0x8, RZ, 0xfc, !PT ;  /* 0x000000084e3d7812 */ /* 0x000fc400078efcff */
[C---:B------:R-:W-:Y:S01]  /*1280*/  LOP3.LUT R66, R78.reuse, 0x6, RZ, 0xfc, !PT ;  /* 0x000000064e427812 */ /* 0x040fe200078efcff */
[----:B------:R-:W2:Y:S01]  /*1290*/  @!P0 LDG.E.U16 R60, desc[UR18][R62.64] ;  /* 0x000000123e3c8981 */ /* 0x000ea2000c1e1500 */
[C---:B------:R-:W-:Y:S02]  /*12a0*/  LOP3.LUT R68, R78.reuse, 0xa, RZ, 0xfc, !PT ;  /* 0x0000000a4e447812 */ /* 0x040fe400078efcff */
[----:B------:R-:W-:Y:S02]  /*12b0*/  ISETP.GE.AND P2, PT, R61, UR17, PT ;  /* 0x000000113d007c0c */ /* 0x000fe4000bf46270 */
[----:B------:R-:W-:Y:S02]  /*12c0*/  LOP3.LUT R61, R78, 0xe, RZ, 0xfc, !PT ;  /* 0x0000000e4e3d7812 */ /* 0x000fe400078efcff */
[----:B------:R-:W-:Y:S01]  /*12d0*/  ISETP.GE.AND P0, PT, R66, UR17, PT ;  /* 0x0000001142007c0c */ /* 0x000fe2000bf06270 */
[----:B------:R-:W-:Y:S01]  /*12e0*/  IMAD.WIDE R66, R57, 0x2, R64 ;  /* 0x0000000239427825 */ /* 0x000fe200078e0240 */
[----:B------:R-:W-:-:S02]  /*12f0*/  PRMT R59, RZ, 0x7610, R59 ;  /* 0x00007610ff3b7816 */ /* 0x000fc4000000003b */
[----:B------:R-:W-:Y:S02]  /*1300*/  ISETP.GE.AND P3, PT, R68, UR17, PT ;  /* 0x0000001144007c0c */ /* 0x000fe4000bf66270 */
[----:B------:R-:W-:Y:S02]  /*1310*/  ISETP.GE.AND P5, PT, R61, UR17, PT ;  /* 0x000000113d007c0c */ /* 0x000fe4000bfa6270 */
[C---:B------:R-:W-:Y:S01]  /*1320*/  LOP3.LUT R69, R78.reuse, 0xc, RZ, 0xfc, !PT ;  /* 0x0000000c4e457812 */ /* 0x040fe200078efcff */
[----:B------:R0:W3:Y:S01]  /*1330*/  @!P1 LDG.E.U16 R59, desc[UR18][R66.64] ;  /* 0x00000012423b9981 */ /* 0x0000e2000c1e1500 */
[----:B------:R-:W-:Y:S01]  /*1340*/  LOP3.LUT R61, R78, 0x10, RZ, 0xfc, !PT ;  /* 0x000000104e3d7812 */ /* 0x000fe200078efcff */
[----:B------:R-:W-:Y:S01]  /*1350*/  IMAD.WIDE R72, R53, 0x2, R64 ;  /* 0x0000000235487825 */ /* 0x000fe200078e0240 */
[----:B------:R-:W-:Y:S02]  /*1360*/  PRMT R76, RZ, 0x7610, R76 ;  /* 0x00007610ff4c7816 */ /* 0x000fe4000000004c */
[----:B------:R-:W-:Y:S01]  /*1370*/  ISETP.GE.AND P4, PT, R69, UR17, PT ;  /* 0x0000001145007c0c */ /* 0x000fe2000bf86270 */
[----:B------:R-:W-:Y:S01]  /*1380*/  IMAD.WIDE R70, R54, 0x2, R64 ;  /* 0x0000000236467825 */ /* 0x000fe200078e0240 */
[----:B------:R-:W-:-:S02]  /*1390*/  PRMT R85, RZ, 0x7610, R85 ;  /* 0x00007610ff557816 */ /* 0x000fc40000000055 */
[----:B------:R-:W-:Y:S01]  /*13a0*/  ISETP.GE.AND P1, PT, R61, UR17, PT ;  /* 0x000000113d007c0c */ /* 0x000fe2000bf26270 */
[----:B0-----:R-:W-:Y:S01]  /*13b0*/  IMAD.WIDE R66, R52, 0x2, R64 ;  /* 0x0000000234427825 */ /* 0x001fe200078e0240 */
[----:B------:R-:W-:Y:S01]  /*13c0*/  PRMT R61, RZ, 0x7610, R61 ;  /* 0x00007610ff3d7816 */ /* 0x000fe2000000003d */
[----:B------:R-:W4:Y:S01]  /*13d0*/  @!P2 LDG.E.U16 R76, desc[UR18][R72.64] ;  /* 0x00000012484ca981 */ /* 0x000f22000c1e1500 */
[C---:B------:R-:W-:Y:S01]  /*13e0*/  LOP3.LUT R74, R78.reuse, 0x14, RZ, 0xfc, !PT ;  /* 0x000000144e4a7812 */ /* 0x040fe200078efcff */
[----:B------:R-:W-:Y:S01]  /*13f0*/  IMAD.WIDE R62, R55, 0x2, R64 ;  /* 0x00000002373e7825 */ /* 0x000fe200078e0240 */
[----:B------:R-:W-:Y:S01]  /*1400*/  PRMT R88, RZ, 0x7610, R88 ;  /* 0x00007610ff587816 */ /* 0x000fe20000000058 */
[----:B------:R0:W5:Y:S01]  /*1410*/  @!P0 LDG.E.U16 R85, desc[UR18][R70.64] ;  /* 0x0000001246558981 */ /* 0x000162000c1e1500 */
[----:B------:R-:W-:Y:S02]  /*1420*/  LOP3.LUT R68, R78, 0x12, RZ, 0xfc, !PT ;  /* 0x000000124e447812 */ /* 0x000fe400078efcff */
[----:B------:R-:W-:Y:S01]  /*1430*/  ISETP.GE.AND P2, PT, R74, UR17, PT ;  /* 0x000000114a007c0c */ /* 0x000fe2000bf46270 */
[----:B------:R1:W5:Y:S01]  /*1440*/  @!P3 LDG.E.U16 R61, desc[UR18][R66.64] ;  /* 0x00000012423db981 */ /* 0x000362000c1e1500 */
[----:B------:R-:W-:-:S02]  /*1450*/  LOP3.LUT R75, R78, 0x16, RZ, 0xfc, !PT ;  /* 0x000000164e4b7812 */ /* 0x000fc400078efcff */
[----:B------:R-:W-:Y:S01]  /*1460*/  ISETP.GE.AND P0, PT, R68, UR17, PT ;  /* 0x0000001144007c0c */ /* 0x000fe2000bf06270 */
[----:B------:R-:W-:Y:S01]  /*1470*/  IMAD.WIDE R68, R51, 0x2, R64 ;  /* 0x0000000233447825 */ /* 0x000fe200078e0240 */
[----:B------:R-:W-:Y:S01]  /*1480*/  PRMT R86, RZ, 0x7610, R86 ;  /* 0x00007610ff567816 */ /* 0x000fe20000000056 */
[----:B------:R1:W5:Y:S01]  /*1490*/  @!P6 LDG.E.U16 R88, desc[UR18][R62.64] ;  /* 0x000000123e58e981 */ /* 0x000362000c1e1500 */
[----:B------:R-:W-:Y:S01]  /*14a0*/  PRMT R77, RZ, 0x7610, R77 ;  /* 0x00007610ff4d7816 */ /* 0x000fe2000000004d */
[----:B0-----:R-:W-:Y:S01]  /*14b0*/  IMAD.WIDE R70, R50, 0x2, R64 ;  /* 0x0000000232467825 */ /* 0x001fe200078e0240 */
[----:B-1----:R-:W-:Y:S02]  /*14c0*/  LOP3.LUT R66, R78, 0x1c, RZ, 0xfc, !PT ;  /* 0x0000001c4e427812 */ /* 0x002fe400078efcff */
[----:B------:R-:W5:Y:S01]  /*14d0*/  @!P4 LDG.E.U16 R86, desc[UR18][R68.64] ;  /* 0x000000124456c981 */ /* 0x000f62000c1e1500 */
[----:B------:R-:W-:Y:S02]  /*14e0*/  ISETP.GE.AND P3, PT, R75, UR17, PT ;  /* 0x000000114b007c0c */ /* 0x000fe4000bf66270 */
[----:B------:R-:W-:-:S02]  /*14f0*/  ISETP.GE.AND P6, PT, R66, UR17, PT ;  /* 0x0000001142007c0c */ /* 0x000fc4000bfc6270 */
[C---:B------:R-:W-:Y:S02]  /*1500*/  LOP3.LUT R62, R78.reuse, 0x18, RZ, 0xfc, !PT ;  /* 0x000000184e3e7812 */ /* 0x040fe400078efcff */
[----:B------:R-:W-:Y:S01]  /*1510*/  LOP3.LUT R63, R78, 0x1a, RZ, 0xfc, !PT ;  /* 0x0000001a4e3f7812 */ /* 0x000fe200078efcff */
[----:B------:R-:W-:Y:S01]  /*1520*/  IMAD.WIDE R66, R47, 0x2, R64 ;  /* 0x000000022f427825 */ /* 0x000fe200078e0240 */
[----:B------:R-:W-:Y:S01]  /*1530*/  PRMT R84, RZ, 0x7610, R84 ;  /* 0x00007610ff547816 */ /* 0x000fe20000000054 */
[----:B------:R0:W5:Y:S01]  /*1540*/  @!P5 LDG.E.U16 R77, desc[UR18][R70.64] ;  /* 0x00000012464dd981 */ /* 0x000162000c1e1500 */
[----:B------:R-:W-:Y:S01]  /*1550*/  ISETP.GE.AND P4, PT, R62, UR17, PT ;  /* 0x000000113e007c0c */ /* 0x000fe2000bf86270 */
[----:B------:R-:W-:Y:S01]  /*1560*/  IMAD.WIDE R72, R49, 0x2, R64 ;  /* 0x0000000231487825 */ /* 0x000fe200078e0240 */
[----:B------:R-:W-:Y:S02]  /*1570*/  PRMT R62, RZ, 0x7610, R62 ;  /* 0x00007610ff3e7816 */ /* 0x000fe4000000003e */
[----:B------:R-:W-:Y:S01]  /*1580*/  ISETP.GE.AND P5, PT, R63, UR17, PT ;  /* 0x000000113f007c0c */ /* 0x000fe2000bfa6270 */
[----:B------:R-:W-:Y:S01]  /*1590*/  IMAD.WIDE R74, R48, 0x2, R64 ;  /* 0x00000002304a7825 */ /* 0x000fe200078e0240 */
[----:B------:R-:W-:Y:S01]  /*15a0*/  PRMT R87, RZ, 0x7610, R87 ;  /* 0x00007610ff577816 */ /* 0x000fe20000000057 */
[----:B------:R-:W5:Y:S01]  /*15b0*/  @!P2 LDG.E.U16 R84, desc[UR18][R66.64] ;  /* 0x000000124254a981 */ /* 0x000f62000c1e1500 */
[----:B0-----:R-:W-:Y:S01]  /*15c0*/  LOP3.LUT R70, R78, 0x22, RZ, 0xfc, !PT ;  /* 0x000000224e467812 */ /* 0x001fe200078efcff */
[----:B------:R-:W-:Y:S01]  /*15d0*/  IMAD.WIDE R68, R46, 0x2, R64 ;  /* 0x000000022e447825 */ /* 0x000fe200078e0240 */
[----:B------:R-:W-:Y:S01]  /*15e0*/  PRMT R63, RZ, 0x7610, R63 ;  /* 0x00007610ff3f7816 */ /* 0x000fe2000000003f */
[----:B------:R0:W3:Y:S01]  /*15f0*/  @!P1 LDG.E.U16 R62, desc[UR18][R72.64] ;  /* 0x00000012483e9981 */ /* 0x0000e2000c1e1500 */
[----:B------:R-:W-:-:S02]  /*1600*/  LOP3.LUT R80, R78, 0x20, RZ, 0xfc, !PT ;  /* 0x000000204e507812 */ /* 0x000fc400078efcff */
[----:B------:R-:W-:Y:S01]  /*1610*/  ISETP.GE.AND P2, PT, R70, UR17, PT ;  /* 0x0000001146007c0c */ /* 0x000fe2000bf46270 */
[----:B------:R1:W5:Y:S01]  /*1620*/  @!P0 LDG.E.U16 R87, desc[UR18][R74.64] ;  /* 0x000000124a578981 */ /* 0x000362000c1e1500 */
[C---:B------:R-:W-:Y:S02]  /*1630*/  LOP3.LUT R79, R78.reuse, 0x1e, RZ, 0xfc, !PT ;  /* 0x0000001e4e4f7812 */ /* 0x040fe400078efcff */
[----:B------:R-:W-:Y:S01]  /*1640*/  LOP3.LUT R70, R78, 0x24, RZ, 0xfc, !PT ;  /* 0x000000244e467812 */ /* 0x000fe200078efcff */
[----:B------:R1:W5:Y:S01]  /*1650*/  @!P3 LDG.E.U16 R63, desc[UR18][R68.64] ;  /* 0x00000012443fb981 */ /* 0x000362000c1e1500 */
[----:B------:R-:W-:Y:S01]  /*1660*/  ISETP.GE.AND P1, PT, R80, UR17, PT ;  /* 0x0000001150007c0c */ /* 0x000fe2000bf26270 */
[----:B0-----:R-:W-:Y:S01]  /*1670*/  IMAD.WIDE R72, R45, 0x2, R64 ;  /* 0x000000022d487825 */ /* 0x001fe200078e0240 */
[----:B------:R-:W-:Y:S02]  /*1680*/  PRMT R90, RZ, 0x7610, R90 ;  /* 0x00007610ff5a7816 */ /* 0x000fe4000000005a */
[----:B------:R-:W-:Y:S01]  /*1690*/  PRMT R89, RZ, 0x7610, R89 ;  /* 0x00007610ff597816 */ /* 0x000fe20000000059 */
[----:B-1----:R-:W-:Y:S01]  /*16a0*/  IMAD.WIDE R74, R44, 0x2, R64 ;  /* 0x000000022c4a7825 */ /* 0x002fe200078e0240 */
[----:B------:R-:W-:-:S02]  /*16b0*/  ISETP.GE.AND P0, PT, R79, UR17, PT ;  /* 0x000000114f007c0c */ /* 0x000fc4000bf06270 */
[----:B------:R-:W-:Y:S01]  /*16c0*/  ISETP.GE.AND P3, PT, R70, UR17, PT ;  /* 0x0000001146007c0c */ /* 0x000fe2000bf66270 */
[----:B------:R0:W5:Y:S01]  /*16d0*/  @!P4 LDG.E.U16 R90, desc[UR18][R72.64] ;  /* 0x00000012485ac981 */ /* 0x000162000c1e1500 */
[C---:B------:R-:W-:Y:S02]  /*16e0*/  LOP3.LUT R71, R78.reuse, 0x28, RZ, 0xfc, !PT ;  /* 0x000000284e477812 */ /* 0x040fe400078efcff */
[----:B------:R-:W-:Y:S01]  /*16f0*/  LOP3.LUT R70, R78, 0x2a, RZ, 0xfc, !PT ;  /* 0x0000002a4e467812 */ /* 0x000fe200078efcff */
[----:B------:R1:W5:Y:S01]  /*1700*/  @!P5 LDG.E.U16 R89, desc[UR18][R74.64] ;  /* 0x000000124a59d981 */ /* 0x000362000c1e1500 */
[----:B------:R-:W-:Y:S02]  /*1710*/  ISETP.GE.AND P4, PT, R71, UR17, PT ;  /* 0x0000001147007c0c */ /* 0x000fe4000bf86270 */
[----:B------:R-:W-:Y:S01]  /*1720*/  ISETP.GE.AND P5, PT, R70, UR17, PT ;  /* 0x0000001146007c0c */ /* 0x000fe2000bfa6270 */
[----:B------:R-:W-:Y:S01]  /*1730*/  IMAD.WIDE R70, R41, 0x2, R64 ;  /* 0x0000000229467825 */ /* 0x000fe200078e0240 */
[----:B------:R-:W-:-:S02]  /*1740*/  PRMT R96, RZ, 0x7610, R96 ;  /* 0x00007610ff607816 */ /* 0x000fc40000000060 */
[----:B------:R-:W-:Y:S01]  /*1750*/  PRMT R93, RZ, 0x7610, R93 ;  /* 0x00007610ff5d7816 */ /* 0x000fe2000000005d */
[----:B------:R-:W-:Y:S01]  /*1760*/  IMAD.WIDE R68, R42, 0x2, R64 ;  /* 0x000000022a447825 */ /* 0x000fe200078e0240 */
[----:B------:R-:W-:Y:S02]  /*1770*/  PRMT R94, RZ, 0x7610, R94 ;  /* 0x00007610ff5e7816 */ /* 0x000fe4000000005e */
[C---:B------:R-:W-:Y:S01]  /*1780*/  LOP3.LUT R80, R78.reuse, 0x26, RZ, 0xfc, !PT ;  /* 0x000000264e507812 */ /* 0x040fe200078efcff */
[--C-:B------:R-:W-:Y:S01]  /*1790*/  IMAD.WIDE R66, R43, 0x2, R64.reuse ;  /* 0x000000022b427825 */ /* 0x100fe200078e0240 */
[C---:B0-----:R-:W-:Y:S01]  /*17a0*/  LOP3.LUT R72, R78.reuse, 0x2e, RZ, 0xfc, !PT ;  /* 0x0000002e4e487812 */ /* 0x041fe200078efcff */
[----:B------:R-:W5:Y:S01]  /*17b0*/  @!P1 LDG.E.U16 R96, desc[UR18][R70.64] ;  /* 0x0000001246609981 */ /* 0x000f62000c1e1500 */
[----:B------:R-:W-:Y:S01]  /*17c0*/  LOP3.LUT R79, R78, 0x2c, RZ, 0xfc, !PT ;  /* 0x0000002c4e4f7812 */ /* 0x000fe200078efcff */
[----:B-1----:R-:W-:Y:S01]  /*17d0*/  IMAD.WIDE R74, R39, 0x2, R64 ;  /* 0x00000002274a7825 */ /* 0x002fe200078e0240 */
[----:B------:R-:W-:Y:S01]  /*17e0*/  PRMT R98, RZ, 0x7610, R98 ;  /* 0x00007610ff627816 */ /* 0x000fe20000000062 */
[----:B------:R-:W5:Y:S01]  /*17f0*/  @!P0 LDG.E.U16 R93, desc[UR18][R68.64] ;  /* 0x00000012445d8981 */ /* 0x000f62000c1e1500 */
[----:B------:R-:W-:-:S02]  /*1800*/  ISETP.GE.AND P1, PT, R80, UR17, PT ;  /* 0x0000001150007c0c */ /* 0x000fc4000bf26270 */
[----:B------:R-:W-:Y:S01]  /*1810*/  ISETP.GE.AND P0, PT, R72, UR17, PT ;  /* 0x0000001148007c0c */ /* 0x000fe2000bf06270 */
[----:B------:R0:W5:Y:S01]  /*1820*/  @!P6 LDG.E.U16 R94, desc[UR18][R66.64] ;  /* 0x00000012425ee981 */ /* 0x000162000c1e1500 */
[----:B------:R-:W-:Y:S01]  /*1830*/  PRMT R95, RZ, 0x7610, R95 ;  /* 0x00007610ff5f7816 */ /* 0x000fe2000000005f */
[----:B------:R-:W-:Y:S01]  /*1840*/  IMAD.WIDE R72, R40, 0x2, R64 ;  /* 0x0000000228487825 */ /* 0x000fe200078e0240 */
[----:B------:R-:W-:Y:S01]  /*1850*/  ISETP.GE.AND P6, PT, R79, UR17, PT ;  /* 0x000000114f007c0c */ /* 0x000fe2000bfc6270 */
[----:B------:R-:W5:Y:S01]  /*1860*/  @!P3 LDG.E.U16 R98, desc[UR18][R74.64] ;  /* 0x000000124a62b981 */ /* 0x000f62000c1e1500 */
[C---:B------:R-:W-:Y:S02]  /*1870*/  LOP3.LUT R79, R78.reuse, 0x30, RZ, 0xfc, !PT ;  /* 0x000000304e4f7812 */ /* 0x040fe400078efcff */
[----:B------:R-:W-:Y:S01]  /*1880*/  PRMT R97, RZ, 0x7610, R97 ;  /* 0x00007610ff617816 */ /* 0x000fe20000000061 */
[----:B------:R1:W5:Y:S01]  /*1890*/  @!P2 LDG.E.U16 R95, desc[UR18][R72.64] ;  /* 0x00000012485fa981 */ /* 0x000362000c1e1500 */
[----:B0-----:R-:W-:-:S02]  /*18a0*/  LOP3.LUT R66, R78, 0x32, RZ, 0xfc, !PT ;  /* 0x000000324e427812 */ /* 0x001fc400078efcff */
[----:B------:R-:W-:Y:S02]  /*18b0*/  ISETP.GE.AND P2, PT, R79, UR17, PT ;  /* 0x000000114f007c0c */ /* 0x000fe4000bf46270 */
[----:B------:R-:W-:Y:S01]  /*18c0*/  ISETP.GE.AND P3, PT, R66, UR17, PT ;  /* 0x0000001142007c0c */ /* 0x000fe2000bf66270 */
[----:B------:R-:W-:Y:S01]  /*18d0*/  IMAD.WIDE R66, R38, 0x2, R64 ;  /* 0x0000000226427825 */ /* 0x000fe200078e0240 */
[C---:B------:R-:W-:Y:S02]  /*18e0*/  LOP3.LUT R79, R78.reuse, 0x34, RZ, 0xfc, !PT ;  /* 0x000000344e4f7812 */ /* 0x040fe400078efcff */
[----:B------:R-:W-:Y:S01]  /*18f0*/  PRMT R100, RZ, 0x7610, R100 ;  /* 0x00007610ff647816 */ /* 0x000fe20000000064 */
[----:B------:R-:W-:Y:S01]  /*1900*/  IMAD.WIDE R68, R37, 0x2, R64 ;  /* 0x0000000225447825 */ /* 0x000fe200078e0240 */
[----:B------:R-:W-:Y:S01]  /*1910*/  PRMT R99, RZ, 0x7610, R99 ;  /* 0x00007610ff637816 */ /* 0x000fe20000000063 */
[----:B------:R-:W5:Y:S01]  /*1920*/  @!P1 LDG.E.U16 R97, desc[UR18][R66.64] ;  /* 0x0000001242619981 */ /* 0x000f62000c1e1500 */
[----:B-1----:R-:W-:Y:S01]  /*1930*/  LOP3.LUT R72, R78, 0x38, RZ, 0xfc, !PT ;  /* 0x000000384e487812 */ /* 0x002fe200078efcff */
[--C-:B------:R-:W-:Y:S01]  /*1940*/  IMAD.WIDE R70, R36, 0x2, R64.reuse ;  /* 0x0000000224467825 */ /* 0x100fe200078e0240 */
[----:B------:R-:W-:Y:S01]  /*1950*/  ISETP.GE.AND P1, PT, R79, UR17, PT ;  /* 0x000000114f007c0c */ /* 0x000fe2000bf26270 */
[----:B------:R0:W5:Y:S01]  /*1960*/  @!P4 LDG.E.U16 R100, desc[UR18][R68.64] ;  /* 0x000000124464c981 */ /* 0x000162000c1e1500 */
[----:B------:R-:W-:Y:S01]  /*1970*/  LOP3.LUT R79, R78, 0x36, RZ, 0xfc, !PT ;  /* 0x000000364e4f7812 */ /* 0x000fe200078efcff */
[----:B------:R-:W-:Y:S01]  /*1980*/  IMAD.WIDE R74, R33, 0x2, R64 ;  /* 0x00000002214a7825 */ /* 0x000fe200078e0240 */
[----:B------:R-:W-:Y:S01]  /*1990*/  ISETP.GE.AND P4, PT, R72, UR17, PT ;  /* 0x0000001148007c0c */ /* 0x000fe2000bf86270 */
[----:B------:R1:W5:Y:S01]  /*19a0*/  @!P5 LDG.E.U16 R99, desc[UR18][R70.64] ;  /* 0x000000124663d981 */ /* 0x000362000c1e1500 */
[----:B------:R-:W-:Y:S01]  /*19b0*/  PRMT R102, RZ, 0x7610, R102 ;  /* 0x00007610ff667816 */ /* 0x000fe20000000066 */
[----:B------:R-:W-:Y:S01]  /*19c0*/  IMAD.WIDE R72, R35, 0x2, R64 ;  /* 0x0000000223487825 */ /* 0x000fe200078e0240 */
[----:B------:R-:W-:-:S02]  /*19d0*/  PRMT R106, RZ, 0x7610, R106 ;  /* 0x00007610ff6a7816 */ /* 0x000fc4000000006a */
[----:B------:R-:W-:Y:S01]  /*19e0*/  PRMT R101, RZ, 0x7610, R101 ;  /* 0x00007610ff657816 */ /* 0x000fe20000000065 */
[----:B0-----:R-:W-:Y:S01]  /*19f0*/  IMAD.WIDE R68, R34, 0x2, R64 ;  /* 0x0000000222447825 */ /* 0x001fe200078e0240 */
[----:B------:R-:W-:Y:S01]  /*1a00*/  ISETP.GE.AND P5, PT, R79, UR17, PT ;  /* 0x000000114f007c0c */ /* 0x000fe2000bfa6270 */
[----:B------:R0:W5:Y:S01]  /*1a10*/  @!P6 LDG.E.U16 R102, desc[UR18][R72.64] ;  /* 0x000000124866e981 */ /* 0x000162000c1e1500 */
[C---:B------:R-:W-:Y:S02]  /*1a20*/  LOP3.LUT R80, R78.reuse, 0x3a, RZ, 0xfc, !PT ;  /* 0x0000003a4e507812 */ /* 0x040fe400078efcff */
[C---:B------:R-:W-:Y:S01]  /*1a30*/  LOP3.LUT R79, R78.reuse, 0x3c, RZ, 0xfc, !PT ;  /* 0x0000003c4e4f7812 */ /* 0x040fe200078efcff */
[----:B------:R-:W5:Y:S01]  /*1a40*/  @!P2 LDG.E.U16 R106, desc[UR18][R74.64] ;  /* 0x000000124a6aa981 */ /* 0x000f62000c1e1500 */
[----:B------:R-:W-:Y:S02]  /*1a50*/  LOP3.LUT R78, R78, 0x3e, RZ, 0xfc, !PT ;  /* 0x0000003e4e4e7812 */ /* 0x000fe400078efcff */
[----:B------:R-:W-:Y:S01]  /*1a60*/  ISETP.GE.AND P6, PT, R80, UR17, PT ;  /* 0x0000001150007c0c */ /* 0x000fe2000bfc6270 */
[----:B------:R-:W5:Y:S01]  /*1a70*/  @!P0 LDG.E.U16 R101, desc[UR18][R68.64] ;  /* 0x0000001244658981 */ /* 0x000f62000c1e1500 */
[----:B------:R-:W-:-:S02]  /*1a80*/  ISETP.GE.AND P2, PT, R79, UR17, PT ;  /* 0x000000114f007c0c */ /* 0x000fc4000bf46270 */
[----:B------:R-:W-:Y:S01]  /*1a90*/  ISETP.GE.AND P0, PT, R78, UR17, PT ;  /* 0x000000114e007c0c */ /* 0x000fe2000bf06270 */
[----:B------:R-:W-:Y:S01]  /*1aa0*/  IMAD.WIDE R66, R21, 0x2, R64 ;  /* 0x0000000215427825 */ /* 0x000fe200078e0240 */
[----:B------:R-:W-:Y:S02]  /*1ab0*/  PRMT R104, RZ, 0x7610, R104 ;  /* 0x00007610ff687816 */ /* 0x000fe40000000068 */
[----:B------:R-:W-:Y:S01]  /*1ac0*/  PRMT R103, RZ, 0x7610, R103 ;  /* 0x00007610ff677816 */ /* 0x000fe20000000067 */
[----:B-1----:R-:W-:Y:S01]  /*1ad0*/  IMAD.WIDE R70, R32, 0x2, R64 ;  /* 0x0000000220467825 */ /* 0x002fe200078e0240 */
[----:B------:R-:W-:Y:S02]  /*1ae0*/  PRMT R107, RZ, 0x7610, R107 ;  /* 0x00007610ff6b7816 */ /* 0x000fe4000000006b */
[----:B------:R1:W5:Y:S01]  /*1af0*/  @!P4 LDG.E.U16 R104, desc[UR18][R66.64] ;  /* 0x000000124268c981 */ /* 0x000362000c1e1500 */
[----:B------:R-:W-:Y:S01]  /*1b00*/  PRMT R108, RZ, 0x7610, R108 ;  /* 0x00007610ff6c7816 */ /* 0x000fe2000000006c */
[----:B------:R-:W-:Y:S01]  /*1b10*/  IMAD.WIDE R82, R20, 0x2, R64 ;  /* 0x0000000214527825 */ /* 0x000fe200078e0240 */
[----:B------:R-:W-:Y:S01]  /*1b20*/  PRMT R105, RZ, 0x7610, R105 ;  /* 0x00007610ff697816 */ /* 0x000fe20000000069 */
[----:B------:R-:W5:Y:S01]  /*1b30*/  @!P3 LDG.E.U16 R103, desc[UR18][R70.64] ;  /* 0x000000124667b981 */ /* 0x000f62000c1e1500 */
[----:B------:R-:W-:Y:S01]  /*1b40*/  PRMT R110, RZ, 0x7610, R110 ;  /* 0x00007610ff6e7816 */ /* 0x000fe2000000006e */
[----:B0-----:R-:W-:Y:S01]  /*1b50*/  IMAD.WIDE R72, R22, 0x2, R64 ;  /* 0x0000000216487825 */ /* 0x001fe200078e0240 */
[----:B------:R-:W-:Y:S01]  /*1b60*/  PRMT R109, RZ, 0x7610, R109 ;  /* 0x00007610ff6d7816 */ /* 0x000fe2000000006d */
[----:B------:R-:W5:Y:S02]  /*1b70*/  @!P6 LDG.E.U16 R107, desc[UR18][R82.64] ;  /* 0x00000012526be981 */ /* 0x000f64000c1e1500 */
[----:B-1----:R-:W-:-:S02]  /*1b80*/  IMAD.WIDE R66, R23, 0x2, R64 ;  /* 0x0000000217427825 */ /* 0x002fc400078e0240 */
[----:B------:R-:W5:Y:S02]  /*1b90*/  @!P5 LDG.E.U16 R105, desc[UR18][R72.64] ;  /* 0x000000124869d981 */ /* 0x000f64000c1e1500 */
[--C-:B------:R-:W-:Y:S02]  /*1ba0*/  IMAD.WIDE R78, R19, 0x2, R64.reuse ;  /* 0x00000002134e7825 */ /* 0x100fe400078e0240 */
[----:B------:R0:W5:Y:S02]  /*1bb0*/  @!P1 LDG.E.U16 R108, desc[UR18][R66.64] ;  /* 0x00000012426c9981 */ /* 0x000164000c1e1500 */
[----:B------:R-:W-:Y:S02]  /*1bc0*/  IMAD.WIDE R80, R18, 0x2, R64 ;  /* 0x0000000212507825 */ /* 0x000fe400078e0240 */
[----:B------:R-:W5:Y:S04]  /*1bd0*/  @!P2 LDG.E.U16 R110, desc[UR18][R78.64] ;  /* 0x000000124e6ea981 */ /* 0x000f68000c1e1500 */
[----:B------:R-:W5:Y:S01]  /*1be0*/  @!P0 LDG.E.U16 R109, desc[UR18][R80.64] ;  /* 0x00000012506d8981 */ /* 0x000f62000c1e1500 */
[----:B------:R-:W-:Y:S01]  /*1bf0*/  BAR.SYNC.DEFER_BLOCKING 0x0 ;  /* 0x0000000000007b1d */ /* 0x000fe20000010000 */
[----:B------:R-:W-:Y:S01]  /*1c00*/  ISETP.GE.AND P1, PT, R5, UR17, PT ;  /* 0x0000001105007c0c */ /* 0x000fe2000bf26270 */
[----:B0-----:R-:W-:-:S02]  /*1c10*/  IMAD.MOV.U32 R66, RZ, RZ, R92 ;  /* 0x000000ffff427224 */ /* 0x001fc400078e005c */
[----:B------:R-:W-:Y:S01]  /*1c20*/  IMAD.MOV.U32 R67, RZ, RZ, R91 ;  /* 0x000000ffff437224 */ /* 0x000fe200078e005b */
[----:B------:R-:W-:Y:S02]  /*1c30*/  PRMT R83, RZ, 0x7610, R83 ;  /* 0x00007610ff537816 */ /* 0x000fe40000000053 */
[----:B------:R-:W-:Y:S01]  /*1c40*/  PRMT R91, RZ, 0x7610, R91 ;  /* 0x00007610ff5b7816 */ /* 0x000fe2000000005b */
[----:B------:R-:W-:Y:S01]  /*1c50*/  IMAD.WIDE R68, R10, 0x2, R66 ;  /* 0x000000020a447825 */ /* 0x000fe200078e0242 */
[----:B------:R-:W-:Y:S02]  /*1c60*/  PRMT R82, RZ, 0x7610, R82 ;  /* 0x00007610ff527816 */ /* 0x000fe40000000052 */
[----:B------:R-:W-:Y:S01]  /*1c70*/  PRMT R92, RZ, 0x7610, R92 ;  /* 0x00007610ff5c7816 */ /* 0x000fe2000000005c */
[----:B------:R-:W-:-:S04]  /*1c80*/  IMAD.WIDE R70, R12, 0x2, R66 ;  /* 0x000000020c467825 */ /* 0x000fc800078e0242 */
[----:B------:R-:W-:-:S04]  /*1c90*/  IMAD.WIDE R72, R11, 0x2, R66 ;  /* 0x000000020b487825 */ /* 0x000fc800078e0242 */
[----:B------:R-:W-:Y:S01]  /*1ca0*/  IMAD.WIDE R74, R13, 0x2, R66 ;  /* 0x000000020d4a7825 */ /* 0x000fe200078e0242 */
[----:B------:R-:W5:Y:S04]  /*1cb0*/  @!P1 LDG.E.U16 R83, desc[UR18][R68.64] ;  /* 0x0000001244539981 */ /* 0x000f68000c1e1500 */
[----:B------:R-:W5:Y:S04]  /*1cc0*/  @!P1 LDG.E.U16 R91, desc[UR18][R70.64] ;  /* 0x00000012465b9981 */ /* 0x000f68000c1e1500 */
[----:B------:R-:W5:Y:S04]  /*1cd0*/  @!P1 LDG.E.U16 R82, desc[UR18][R72.64] ;  /* 0x0000001248529981 */ /* 0x000f68000c1e1500 */
[----:B------:R-:W5:Y:S01]  /*1ce0*/  @!P1 LDG.E.U16 R92, desc[UR18][R74.64] ;  /* 0x000000124a5c9981 */ /* 0x000f62000c1e1500 */
[----:B------:R-:W-:-:S04]  /*1cf0*/  USHF.L.U32 UR4, UR24, 0x7, URZ ;  /* 0x0000000718047899 */ /* 0x000fc8000800063f */
[----:B------:R-:W-:-:S04]  /*1d00*/  ULOP3.LUT UR4, UR4, 0x200, URZ, 0xc0, !UPT ;  /* 0x0000020004047892 */ /* 0x000fc8000f8ec03f */
[----:B------:R-:W-:-:S04]  /*1d10*/  ULEA.HI UR4, UR16, UR4, URZ, 0x1c ;  /* 0x0000000410047291 */ /* 0x000fc8000f8fe03f */
[----:B------:R-:W-:Y:S01]  /*1d20*/  ULOP3.LUT UR12, UR4, 0x3fff, URZ, 0xc0, !UPT ;  /* 0x00003fff040c7892 */ /* 0x000fe2000f8ec03f */
[----:B--2---:R-:W-:Y:S04]  /*1d30*/  STS.U16 [R7+UR16], R60 ;  /* 0x0000003c07007988 */ /* 0x004fe80008000410 */
[----:B----4-:R-:W-:Y:S04]  /*1d40*/  STS.U16 [R7+UR16+0x400], R76 ;  /* 0x0004004c07007988 */ /* 0x010fe80008000410 */
[----:B---3--:R-:W-:Y:S04]  /*1d50*/  STS.U16 [R7+UR16+0x800], R62 ;  /* 0x0008003e07007988 */ /* 0x008fe80008000410 */
[----:B-----5:R-:W-:Y:S04]  /*1d60*/  STS.U16 [R7+UR16+0xc00], R90 ;  /* 0x000c005a07007988 */ /* 0x020fe80008000410 */
[----:B------:R-:W-:Y:S04]  /*1d70*/  STS.U16 [R7+UR16+0x1000], R96 ;  /* 0x0010006007007988 */ /* 0x000fe80008000410 */
        /* <DEDUP_REMOVED lines=28> */
[----:B------:R0:W-:Y:S04]  /*1f40*/  STS.U16 [R6+UR16+0x4400], R91 ;  /* 0x0044005b06007988 */ /* 0x0001e80008000410 */
[----:B------:R-:W-:Y:S04]  /*1f50*/  STS.U16 [R17+UR16+0x4200], R82 ;  /* 0x0042005211007988 */ /* 0x000fe80008000410 */
[----:B------:R1:W-:Y:S01]  /*1f60*/  STS.U16 [R17+UR16+0x4600], R92 ;  /* 0x0046005c11007988 */ /* 0x0003e20008000410 */
[----:B------:R2:W-:Y:S06]  /*1f70*/  MEMBAR.ALL.CTA ;  /* 0x0000000000007992 */ /* 0x0005ec0000008000 */
[----:B--2---:R-:W2:Y:S02]  /*1f80*/  FENCE.VIEW.ASYNC.S ;  /* 0x00000000000073c6 */ /* 0x004ea40000000000 */
[----:B--2---:R-:W-:Y:S06]  /*1f90*/  BAR.SYNC.DEFER_BLOCKING 0x0 ;  /* 0x0000000000007b1d */ /* 0x004fec0000010000 */
[----:B------:R-:W-:Y:S01]  /*1fa0*/  UMOV UR15, 0x40000040 ;  /* 0x40000040000f7882 */ /* 0x000fe20000000000 */
[----:B------:R-:W-:Y:S01]  /*1fb0*/  UMOV UR13, 0x40000040 ;  /* 0x40000040000d7882 */ /* 0x000fe20000000000 */
[----:B------:R-:W-:-:S06]  /*1fc0*/  WARPGROUP.ARRIVE ;  /* 0x00000000000079c5 */ /* 0x000fcc0000000000 */
[----:B------:R-:W-:Y:S01]  /*1fd0*/  HGMMA.64x16x16.F32.BF16 R24, gdesc[UR12].tnspA, R24 ;  /* 0x202000000c1879f0 */ /* 0x000fe20008701818 */
[----:B------:R-:W-:Y:S01]  /*1fe0*/  UIADD3 UR12, UP0, UR12, 0x80, URZ ;  /* 0x000000800c0c7890 */ /* 0x000fe2000ff1e03f */
[----:B------:R-:W-:-:S03]  /*1ff0*/  UMOV UR4, URZ ;  /* 0x0000003f00047c82 */ /* 0x000fc60008000000 */
[----:B------:R-:W-:-:S03]  /*2000*/  UIADD3.X UR5, UR4, 0x40000040, URZ, UP0, !UPT ;  /* 0x4000004004057890 */ /* 0x000fc600087fe43f */
[----:B------:R-:W-:-:S06]  /*2010*/  UMOV UR4, UR12 ;  /* 0x0000000c00047c82 */ /* 0x000fcc0008000000 */
[----:B------:R-:W-:Y:S01]  /*2020*/  HGMMA.64x16x16.F32.BF16 R24, gdesc[UR4].tnspA, R24 ;  /* 0x20200000041879f0 */ /* 0x000fe20008701818 */
[----:B------:R-:W-:Y:S02]  /*2030*/  UIADD3.64 UR20, UR4, 0x80, URZ ;  /* 0x0000008004147897 */ /* 0x000fe4000fffe03f */
[----:B------:R-:W-:-:S07]  /*2040*/  UIADD3.64 UR8, UR4, 0x100, URZ ;  /* 0x0000010004087897 */ /* 0x000fce000fffe03f */
[----:B------:R-:W-:Y:S01]  /*2050*/  HGMMA.64x16x16.F32.BF16 R24, gdesc[UR20].tnspA, R24 ;  /* 0x20200000141879f0 */ /* 0x000fe20008701818 */
[----:B------:R-:W-:-:S05]  /*2060*/  VIADD R8, R8, 0xffffffff ;  /* 0xffffffff08087836 */ /* 0x000fca0000000000 */
[----:B------:R-:W-:Y:S01]  /*2070*/  ISETP.NE.U32.AND P0, PT, R8, RZ, PT ;  /* 0x000000ff0800720c */ /* 0x000fe20003f05070 */
[----:B------:R-:W-:Y:S01]  /*2080*/  HGMMA.64x16x16.F32.BF16 R24, gdesc[UR8].tnspA, R24, gsb0 ;  /* 0x20200000081879f0 */ /* 0x000fe20008001818 */
[----:B0-----:R-:W-:Y:S01]  /*2090*/  IMAD.WIDE R90, R9, 0x2, R66 ;  /* 0x00000002095a7825 */ /* 0x001fe200078e0242 */
[----:B------:R-:W-:-:S03]  /*20a0*/  UIADD3 UR17, UR17, -0x40, URZ ;  /* 0xffffffc011117890 */ /* 0x000fc6000fffe03f */
[----:B------:R-:W-:-:S04]  /*20b0*/  IMAD.WIDE R64, R58, 0x2, R64 ;  /* 0x000000023a407825 */ /* 0x000fc800078e0240 */
[----:B-1----:R-:W-:Y:S01]  /*20c0*/  IMAD.MOV.U32 R92, RZ, RZ, R90 ;  /* 0x000000ffff5c7224 */ /* 0x002fe200078e005a */
[----:B------:R-:W-:Y:S02]  /*20d0*/  WARPGROUP.DEPBAR.LE gsb0, 0x0 ;  /* 0x00008000000079c5 */ /* 0x000fe40000010000 */
[----:B------:R-:W-:Y:S05]  /*20e0*/  @P0 BRA `(.L_x_1) ;  /* 0xfffffff0003c0947 */ /* 0x000fea000383ffff */
[----:B------:R-:W-:Y:S02]  /*20f0*/  F2FP.BF16.F32.PACK_AB R27, R31, R27 ;  /* 0x0000001b1f1b723e */ /* 0x000fe400000010ff */
[----:B------:R-:W-:Y:S02]  /*2100*/  F2FP.BF16.F32.PACK_AB R26, R30, R26 ;  /* 0x0000001a1e1a723e */ /* 0x000fe400000010ff */
[----:B------:R-:W-:Y:S02]  /*2110*/  F2FP.BF16.F32.PACK_AB R25, R29, R25 ;  /* 0x000000191d19723e */ /* 0x000fe400000010ff */
[----:B------:R-:W-:-:S07]  /*2120*/  F2FP.BF16.F32.PACK_AB R24, R28, R24 ;  /* 0x000000181c18723e */ /* 0x000fce00000010ff */
.L_x_0:
[----:B------:R-:W-:Y:S01]  /*2130*/  BAR.SYNC.DEFER_BLOCKING 0x0 ;  /* 0x0000000000007b1d */ /* 0x000fe20000010000 */
[C---:B------:R-:W-:Y:S01]  /*2140*/  IMAD.SHL.U32 R5, R0.reuse, 0x10, RZ ;  /* 0x0000001000057824 */ /* 0x040fe200078e00ff */
[----:B------:R-:W-:Y:S01]  /*2150*/  SHF.R.U32.HI R13, RZ, 0x7, R0 ;  /* 0x00000007ff0d7819 */ /* 0x000fe20000011600 */
[C---:B------:R-:W-:Y:S02]  /*2160*/  IMAD.SHL.U32 R7, R0.reuse, 0x100, RZ ;  /* 0x0000010000077824 */ /* 0x040fe400078e00ff */
[----:B------:R-:W-:Y:S01]  /*2170*/  IMAD.SHL.U32 R6, R0, 0x8, RZ ;  /* 0x0000000800067824 */ /* 0x000fe200078e00ff */
[----:B------:R-:W-:Y:S01]  /*2180*/  LOP3.LUT R5, R5, 0x70, RZ, 0xc0, !PT ;  /* 0x0000007005057812 */ /* 0x000fe200078ec0ff */
[----:B------:R-:W-:Y:S01]  /*2190*/  ULDC UR4, c[0x0][0x244] ;  /* 0x0000910000047ab9 */ /* 0x000fe20000000800 */
[----:B------:R-:W-:Y:S01]  /*21a0*/  LOP3.LUT R8, R7, 0x800, RZ, 0xc0, !PT ;  /* 0x0000080007087812 */ /* 0x000fe200078ec0ff */
[----:B------:R-:W-:Y:S01]  /*21b0*/  ULDC.64 UR6, c[0x0][0x228] ;  /* 0x00008a0000067ab9 */ /* 0x000fe20000000a00 */
[----:B------:R-:W-:-:S02]  /*21c0*/  LOP3.LUT R6, R6, 0x780, RZ, 0xc0, !PT ;  /* 0x0000078006067812 */ /* 0x000fc400078ec0ff */
[----:B------:R-:W-:Y:S02]  /*21d0*/  IADD3 R5, R8, UR16, R5 ;  /* 0x0000001008057c10 */ /* 0x000fe4000fffe005 */
[----:B------:R-:W-:Y:S01]  /*21e0*/  LEA R8, R3, UR16, 0x4 ;  /* 0x0000001003087c11 */ /* 0x000fe2000f8e20ff */
[----:B------:R-:W-:Y:S01]  /*21f0*/  IMAD R3, R2, UR4, RZ ;  /* 0x0000000402037c24 */ /* 0x000fe2000f8e02ff */
[----:B------:R-:W-:Y:S01]  /*2200*/  SGXT.U32 R13, R13, 0x1 ;  /* 0x000000010d0d781a */ /* 0x000fe20000000000 */
[----:B------:R-:W-:Y:S01]  /*2210*/  IMAD.IADD R5, R6, 0x1, R5 ;  /* 0x0000000106057824 */ /* 0x000fe200078e0205 */
[----:B------:R-:W-:Y:S01]  /*2220*/  ISETP.GE.AND P0, PT, R2, UR6, PT ;  /* 0x0000000602007c0c */ /* 0x000fe2000bf06270 */
[----:B------:R-:W-:Y:S01]  /*2230*/  ULDC UR6, c[0x0][0x248] ;  /* 0x0000920000067ab9 */ /* 0x000fe20000000800 */
[C---:B------:R-:W-:Y:S01]  /*2240*/  LOP3.LUT R2, R4.reuse, R13, RZ, 0xfc, !PT ;  /* 0x0000000d04027212 */ /* 0x040fe200078efcff */
[----:B------:R-:W-:Y:S01]  /*2250*/  ULDC.64 UR4, c[0x0][0x220] ;  /* 0x0000880000047ab9 */ /* 0x000fe20000000a00 */
[----:B------:R-:W-:Y:S01]  /*2260*/  LOP3.LUT R0, R4, 0x2, R13, 0xfe, !PT ;  /* 0x0000000204007812 */ /* 0x000fe200078efe0d */
[----:B------:R0:W-:Y:S01]  /*2270*/  STSM.16.M88.4 [R5], R24 ;  /* 0x0000001805007844 */ /* 0x0001e20000000200 */
[----:B------:R-:W-:-:S02]  /*2280*/  LEA R16, P2, R3, UR4, 0x1 ;  /* 0x0000000403107c11 */ /* 0x000fc4000f8408ff */
[----:B------:R-:W-:Y:S01]  /*2290*/  ISETP.LT.AND P1, PT, R2, UR7, !P0 ;  /* 0x0000000702007c0c */ /* 0x000fe2000c721270 */
[----:B------:R-:W-:Y:S01]  /*22a0*/  BAR.SYNC.DEFER_BLOCKING 0x0 ;  /* 0x0000000000007b1d */ /* 0x000fe20000010000 */
[----:B------:R-:W-:Y:S01]  /*22b0*/  LEA.HI.X.SX32 R20, R3, UR5, 0x1, P2 ;  /* 0x0000000503147c11 */ /* 0x000fe200090f0eff */
[C---:B------:R-:W-:Y:S01]  /*22c0*/  IMAD R7, R0.reuse, UR6, RZ ;  /* 0x0000000600077c24 */ /* 0x040fe2000f8e02ff */
[----:B------:R-:W-:Y:S02]  /*22d0*/  ISETP.LT.AND P4, PT, R0, UR7, !P0 ;  /* 0x0000000700007c0c */ /* 0x000fe4000c781270 */
[C-C-:B------:R-:W-:Y:S02]  /*22e0*/  LOP3.LUT R19, R4.reuse, 0xe, R13.reuse, 0xfe, !PT ;  /* 0x0000000e04137812 */ /* 0x140fe400078efe0d */
[C-C-:B------:R-:W-:Y:S02]  /*22f0*/  LOP3.LUT R21, R4.reuse, 0xc, R13.reuse, 0xfe, !PT ;  /* 0x0000000c04157812 */ /* 0x140fe400078efe0d */
[C-C-:B------:R-:W-:Y:S01]  /*2300*/  LOP3.LUT R22, R4.reuse, 0xa, R13.reuse, 0xfe, !PT ;  /* 0x0000000a04167812 */ /* 0x140fe200078efe0d */
[----:B------:R-:W-:Y:S01]  /*2310*/  IMAD R18, R19, UR6, RZ ;  /* 0x0000000613127c24 */ /* 0x000fe2000f8e02ff */
[----:B------:R-:W-:Y:S01]  /*2320*/  LOP3.LUT R0, R4, 0x8, R13, 0xfe, !PT ;  /* 0x0000000804007812 */ /* 0x000fe200078efe0d */
[----:B0-----:R-:W-:Y:S01]  /*2330*/  IMAD R5, R2, UR6, RZ ;  /* 0x0000000602057c24 */ /* 0x001fe2000f8e02ff */
[----:B------:R-:W-:Y:S01]  /*2340*/  LEA R6, P3, R7, R16, 0x1 ;  /* 0x0000001007067211 */ /* 0x000fe200078608ff */
[----:B------:R-:W-:-:S02]  /*2350*/  IMAD R15, R22, UR6, RZ ;  /* 0x00000006160f7c24 */ /* 0x000fc4000f8e02ff */
[----:B------:R-:W-:Y:S01]  /*2360*/  IMAD R17, R21, UR6, RZ ;  /* 0x0000000615117c24 */ /* 0x000fe2000f8e02ff */
[----:B------:R-:W-:Y:S02]  /*2370*/  LEA R2, P2, R5, R16, 0x1 ;  /* 0x0000001005027211 */ /* 0x000fe400078408ff */
[-C--:B------:R-:W-:Y:S02]  /*2380*/  LEA.HI.X.SX32 R7, R7, R20.reuse, 0x1, P3 ;  /* 0x0000001407077211 */ /* 0x080fe400018f0eff */
[----:B------:R-:W-:Y:S02]  /*2390*/  LEA.HI.X.SX32 R3, R5, R20, 0x1, P2 ;  /* 0x0000001405037211 */ /* 0x000fe400010f0eff */
[C-C-:B------:R-:W-:Y:S01]  /*23a0*/  LOP3.LUT R5, R4.reuse, 0x6, R13.reuse, 0xfe, !PT ;  /* 0x0000000604057812 */ /* 0x140fe200078efe0d */
[----:B------:R-:W0:Y:S01]  /*23b0*/  LDS.128 R8, [R8] ;  /* 0x0000000008087984 */ /* 0x000e220000000c00 */
[----:B------:R-:W-:Y:S02]  /*23c0*/  LOP3.LUT R4, R4, 0x4, R13, 0xfe, !PT ;  /* 0x0000000404047812 */ /* 0x000fe400078efe0d */
[----:B------:R-:W-:Y:S01]  /*23d0*/  ISETP.LT.AND P3, PT, R0, UR7, !P0 ;  /* 0x0000000700007c0c */ /* 0x000fe2000c761270 */
[----:B------:R-:W-:Y:S01]  /*23e0*/  IMAD R13, R5, UR6, RZ ;  /* 0x00000006050d7c24 */ /* 0x000fe2000f8e02ff */
[C---:B------:R-:W-:Y:S01]  /*23f0*/  ISETP.LT.AND P5, PT, R4.reuse, UR7, !P0 ;  /* 0x0000000704007c0c */ /* 0x040fe2000c7a1270 */
[----:B------:R-:W-:-:S02]  /*2400*/  IMAD R12, R4, UR6, RZ ;  /* 0x00000006040c7c24 */ /* 0x000fc4000f8e02ff */
[----:B------:R-:W-:-:S03]  /*2410*/  IMAD R0, R0, UR6, RZ ;  /* 0x0000000600007c24 */ /* 0x000fc6000f8e02ff */
[C---:B------:R-:W-:Y:S01]  /*2420*/  LEA R4, P6, R12.reuse, R16, 0x1 ;  /* 0x000000100c047211 */ /* 0x040fe200078c08ff */
[----:B0-----:R0:W-:Y:S04]  /*2430*/  @P1 STG.E.U16 desc[UR18][R2.64], R8 ;  /* 0x0000000802001986 */ /* 0x0011e8000c101512 */
[----:B------:R1:W-:Y:S01]  /*2440*/  @P4 STG.E.U16 desc[UR18][R6.64], R9 ;  /* 0x0000000906004986 */ /* 0x0003e2000c101512 */
[----:B------:R-:W-:Y:S02]  /*2450*/  ISETP.LT.AND P4, PT, R5, UR7, !P0 ;  /* 0x0000000705007c0c */ /* 0x000fe4000c781270 */
[----:B------:R-:W-:Y:S02]  /*2460*/  LEA.HI.X.SX32 R5, R12, R20, 0x1, P6 ;  /* 0x000000140c057211 */ /* 0x000fe400030f0eff */
[----:B------:R-:W-:-:S02]  /*2470*/  LEA R12, P6, R15, R16, 0x1 ;  /* 0x000000100f0c7211 */ /* 0x000fc400078c08ff */
[CC--:B0-----:R-:W-:Y:S01]  /*2480*/  LEA R2, P1, R13.reuse, R16.reuse, 0x1 ;  /* 0x000000100d027211 */ /* 0x0c1fe200078208ff */
[----:B------:R0:W-:Y:S01]  /*2490*/  @P5 STG.E.U16 desc[UR18][R4.64], R10 ;  /* 0x0000000a04005986 */ /* 0x0001e2000c101512 */
[----:B------:R-:W-:Y:S02]  /*24a0*/  PRMT R8, R8, 0x7632, R8 ;  /* 0x0000763208087816 */ /* 0x000fe40000000008 */
[C---:B-1----:R-:W-:Y:S02]  /*24b0*/  LEA R6, P2, R0.reuse, R16, 0x1 ;  /* 0x0000001000067211 */ /* 0x042fe400078408ff */
[----:B------:R-:W-:Y:S02]  /*24c0*/  LEA.HI.X.SX32 R3, R13, R20, 0x1, P1 ;  /* 0x000000140d037211 */ /* 0x000fe400008f0eff */
[----:B------:R-:W-:Y:S02]  /*24d0*/  LEA R14, P1, R17, R16, 0x1 ;  /* 0x00000010110e7211 */ /* 0x000fe400078208ff */
[-C--:B------:R-:W-:Y:S01]  /*24e0*/  LEA.HI.X.SX32 R7, R0, R20.reuse, 0x1, P2 ;  /* 0x0000001400077211 */ /* 0x080fe200010f0eff */
[----:B------:R0:W-:Y:S01]  /*24f0*/  @P4 STG.E.U16 desc[UR18][R2.64], R11 ;  /* 0x0000000b02004986 */ /* 0x0001e2000c101512 */
[----:B------:R-:W-:-:S02]  /*2500*/  LEA.HI.X.SX32 R13, R15, R20, 0x1, P6 ;  /* 0x000000140f0d7211 */ /* 0x000fc400030f0eff */
[----:B------:R-:W-:Y:S01]  /*2510*/  ISETP.LT.AND P2, PT, R22, UR7, !P0 ;  /* 0x0000000716007c0c */ /* 0x000fe2000c741270 */
[----:B------:R0:W-:Y:S01]  /*2520*/  @P3 STG.E.U16 desc[UR18][R6.64], R8 ;  /* 0x0000000806003986 */ /* 0x0001e2000c101512 */
[----:B------:R-:W-:Y:S02]  /*2530*/  LEA.HI.X.SX32 R15, R17, R20, 0x1, P1 ;  /* 0x00000014110f7211 */ /* 0x000fe400008f0eff */
[----:B------:R-:W-:Y:S02]  /*2540*/  ISETP.LT.AND P1, PT, R21, UR7, !P0 ;  /* 0x0000000715007c0c */ /* 0x000fe4000c721270 */
[----:B------:R-:W-:Y:S02]  /*2550*/  ISETP.LT.AND P0, PT, R19, UR7, !P0 ;  /* 0x0000000713007c0c */ /* 0x000fe4000c701270 */
[----:B------:R-:W-:Y:S02]  /*2560*/  PRMT R9, R9, 0x7632, R9 ;  /* 0x0000763209097816 */ /* 0x000fe40000000009 */
[----:B------:R-:W-:-:S02]  /*2570*/  PRMT R0, R10, 0x7632, R0 ;  /* 0x000076320a007816 */ /* 0x000fc40000000000 */
[C---:B------:R-:W-:Y:S01]  /*2580*/  LEA R16, P6, R18.reuse, R16, 0x1 ;  /* 0x0000001012107211 */ /* 0x040fe200078c08ff */
[----:B------:R0:W-:Y:S03]  /*2590*/  @P2 STG.E.U16 desc[UR18][R12.64], R9 ;  /* 0x000000090c002986 */ /* 0x0001e6000c101512 */
[----:B------:R-:W-:Y:S01]  /*25a0*/  LEA.HI.X.SX32 R17, R18, R20, 0x1, P6 ;  /* 0x0000001412117211 */ /* 0x000fe200030f0eff */
[----:B------:R0:W-:Y:S02]  /*25b0*/  @P1 STG.E.U16 desc[UR18][R14.64], R0 ;  /* 0x000000000e001986 */ /* 0x0001e4000c101512 */
[----:B------:R-:W-:Y:S06]  /*25c0*/  @!P0 EXIT ;  /* 0x000000000000894d */ /* 0x000fec0003800000 */
[----:B0-----:R-:W-:-:S05]  /*25d0*/  PRMT R8, R11, 0x7632, R8 ;  /* 0x000076320b087816 */ /* 0x001fca0000000008 */
[----:B------:R-:W-:Y:S01]  /*25e0*/  STG.E.U16 desc[UR18][R16.64], R8 ;  /* 0x0000000810007986 */ /* 0x000fe2000c101512 */
[----:B------:R-:W-:Y:S05]  /*25f0*/  EXIT ;  /* 0x000000000000794d */ /* 0x000fea0003800000 */
.L_x_2:
[----:B------:R-:W-:-:S00]  /*2600*/  BRA `(.L_x_2) ;  /* 0xfffffffc00fc7947 */ /* 0x000fc0000383ffff */
[----:B------:R-:W-:-:S00]  /*2610*/  NOP ;  /* 0x0000000000007918 */ /* 0x000fc00000000000 */
        /* <DEDUP_REMOVED lines=14> */
.L_x_3:


//--------------------- .nv.shared.matmul_kernel  --------------------------
	.section	.nv.shared.matmul_kernel,"aw",@nobits
	.sectionflags	@""
	.align	16
	.zero		1024


//--------------------- .nv.shared.reserved.0     --------------------------
	.section	.nv.shared.reserved.0,"aw",@nobits
	.weak		__nv_reservedSMEM_offset_0_alias
	.size		__nv_reservedSMEM_offset_0_alias, 0, 0
	.other		__nv_reservedSMEM_offset_0_alias,@"STO_CUDA_RESERVED_SHARED STV_DEFAULT"
__nv_reservedSMEM_offset_0_alias:
	.zero		0


//--------------------- .nv.constant0.matmul_kernel --------------------------
	.section	.nv.constant0.matmul_kernel,"a",@progbits
	.sectionflags	@""
	.align	4
.nv.constant0.matmul_kernel:
	.zero		608


//--------------------- SYMBOLS --------------------------

	.type		.nv.reservedSmem.offset0,@object
	.size		.nv.reservedSmem.offset0,0x4
